//
// Generated by NVIDIA NVVM Compiler
//
// Compiler Build ID: CL-36424714
// Cuda compilation tools, release 13.0, V13.0.88
// Based on NVVM 20.0.0
//

.version 9.0
.target sm_100
.address_size 64

	// .globl	_Z4axpyfPKfS0_iPf
.global .align 1 .b8 _ZN34_INTERNAL_96146a78_4_k_cu_bc4882b74cuda3std3__45__cpo5beginE[1];
.global .align 1 .b8 _ZN34_INTERNAL_96146a78_4_k_cu_bc4882b74cuda3std3__45__cpo3endE[1];
.global .align 1 .b8 _ZN34_INTERNAL_96146a78_4_k_cu_bc4882b74cuda3std3__45__cpo6cbeginE[1];
.global .align 1 .b8 _ZN34_INTERNAL_96146a78_4_k_cu_bc4882b74cuda3std3__45__cpo4cendE[1];
.global .align 1 .b8 _ZN34_INTERNAL_96146a78_4_k_cu_bc4882b74cuda3std3__45__cpo6rbeginE[1];
.global .align 1 .b8 _ZN34_INTERNAL_96146a78_4_k_cu_bc4882b74cuda3std3__45__cpo4rendE[1];
.global .align 1 .b8 _ZN34_INTERNAL_96146a78_4_k_cu_bc4882b74cuda3std3__45__cpo7crbeginE[1];
.global .align 1 .b8 _ZN34_INTERNAL_96146a78_4_k_cu_bc4882b74cuda3std3__45__cpo5crendE[1];
.global .align 1 .b8 _ZN34_INTERNAL_96146a78_4_k_cu_bc4882b74cuda3std3__436_GLOBAL__N__96146a78_4_k_cu_bc4882b76ignoreE[1];
.global .align 1 .b8 _ZN34_INTERNAL_96146a78_4_k_cu_bc4882b74cuda3std3__419piecewise_constructE[1];
.global .align 1 .b8 _ZN34_INTERNAL_96146a78_4_k_cu_bc4882b74cuda3std3__48in_placeE[1];
.global .align 1 .b8 _ZN34_INTERNAL_96146a78_4_k_cu_bc4882b74cuda3std3__420unreachable_sentinelE[1];
.global .align 1 .b8 _ZN34_INTERNAL_96146a78_4_k_cu_bc4882b74cuda3std3__47nulloptE[1];
.global .align 1 .b8 _ZN34_INTERNAL_96146a78_4_k_cu_bc4882b74cuda3std3__48unexpectE[1];
.global .align 1 .b8 _ZN34_INTERNAL_96146a78_4_k_cu_bc4882b74cuda3std6ranges3__45__cpo4swapE[1];
.global .align 1 .b8 _ZN34_INTERNAL_96146a78_4_k_cu_bc4882b74cuda3std6ranges3__45__cpo9iter_moveE[1];
.global .align 1 .b8 _ZN34_INTERNAL_96146a78_4_k_cu_bc4882b74cuda3std6ranges3__45__cpo5beginE[1];
.global .align 1 .b8 _ZN34_INTERNAL_96146a78_4_k_cu_bc4882b74cuda3std6ranges3__45__cpo3endE[1];
.global .align 1 .b8 _ZN34_INTERNAL_96146a78_4_k_cu_bc4882b74cuda3std6ranges3__45__cpo6cbeginE[1];
.global .align 1 .b8 _ZN34_INTERNAL_96146a78_4_k_cu_bc4882b74cuda3std6ranges3__45__cpo4cendE[1];
.global .align 1 .b8 _ZN34_INTERNAL_96146a78_4_k_cu_bc4882b74cuda3std6ranges3__45__cpo7advanceE[1];
.global .align 1 .b8 _ZN34_INTERNAL_96146a78_4_k_cu_bc4882b74cuda3std6ranges3__45__cpo9iter_swapE[1];
.global .align 1 .b8 _ZN34_INTERNAL_96146a78_4_k_cu_bc4882b74cuda3std6ranges3__45__cpo4nextE[1];
.global .align 1 .b8 _ZN34_INTERNAL_96146a78_4_k_cu_bc4882b74cuda3std6ranges3__45__cpo4prevE[1];
.global .align 1 .b8 _ZN34_INTERNAL_96146a78_4_k_cu_bc4882b74cuda3std6ranges3__45__cpo4dataE[1];
.global .align 1 .b8 _ZN34_INTERNAL_96146a78_4_k_cu_bc4882b74cuda3std6ranges3__45__cpo5cdataE[1];
.global .align 1 .b8 _ZN34_INTERNAL_96146a78_4_k_cu_bc4882b74cuda3std6ranges3__45__cpo4sizeE[1];
.global .align 1 .b8 _ZN34_INTERNAL_96146a78_4_k_cu_bc4882b74cuda3std6ranges3__45__cpo5ssizeE[1];
.global .align 1 .b8 _ZN34_INTERNAL_96146a78_4_k_cu_bc4882b74cuda3std6ranges3__45__cpo8distanceE[1];
.global .align 1 .b8 _ZN34_INTERNAL_96146a78_4_k_cu_bc4882b76thrust24THRUST_300001_SM_1000_NS8cuda_cub3parE[1];
.global .align 1 .b8 _ZN34_INTERNAL_96146a78_4_k_cu_bc4882b76thrust24THRUST_300001_SM_1000_NS8cuda_cub10par_nosyncE[1];
.global .align 1 .b8 _ZN34_INTERNAL_96146a78_4_k_cu_bc4882b76thrust24THRUST_300001_SM_1000_NS6system6detail10sequential3seqE[1];
.global .align 1 .b8 _ZN34_INTERNAL_96146a78_4_k_cu_bc4882b76thrust24THRUST_300001_SM_1000_NS12placeholders2_1E[1];
.global .align 1 .b8 _ZN34_INTERNAL_96146a78_4_k_cu_bc4882b76thrust24THRUST_300001_SM_1000_NS12placeholders2_2E[1];
.global .align 1 .b8 _ZN34_INTERNAL_96146a78_4_k_cu_bc4882b76thrust24THRUST_300001_SM_1000_NS12placeholders2_3E[1];
.global .align 1 .b8 _ZN34_INTERNAL_96146a78_4_k_cu_bc4882b76thrust24THRUST_300001_SM_1000_NS12placeholders2_4E[1];
.global .align 1 .b8 _ZN34_INTERNAL_96146a78_4_k_cu_bc4882b76thrust24THRUST_300001_SM_1000_NS12placeholders2_5E[1];
.global .align 1 .b8 _ZN34_INTERNAL_96146a78_4_k_cu_bc4882b76thrust24THRUST_300001_SM_1000_NS12placeholders2_6E[1];
.global .align 1 .b8 _ZN34_INTERNAL_96146a78_4_k_cu_bc4882b76thrust24THRUST_300001_SM_1000_NS12placeholders2_7E[1];
.global .align 1 .b8 _ZN34_INTERNAL_96146a78_4_k_cu_bc4882b76thrust24THRUST_300001_SM_1000_NS12placeholders2_8E[1];
.global .align 1 .b8 _ZN34_INTERNAL_96146a78_4_k_cu_bc4882b76thrust24THRUST_300001_SM_1000_NS12placeholders2_9E[1];
.global .align 1 .b8 _ZN34_INTERNAL_96146a78_4_k_cu_bc4882b76thrust24THRUST_300001_SM_1000_NS12placeholders3_10E[1];
.global .align 1 .b8 _ZN34_INTERNAL_96146a78_4_k_cu_bc4882b76thrust24THRUST_300001_SM_1000_NS3seqE[1];
.extern .shared .align 16 .b8 tsum[];
.extern .shared .align 16 .b8 sdata[];

.visible .entry _Z4axpyfPKfS0_iPf(
	.param .f32 _Z4axpyfPKfS0_iPf_param_0,
	.param .u64 .ptr .align 1 _Z4axpyfPKfS0_iPf_param_1,
	.param .u64 .ptr .align 1 _Z4axpyfPKfS0_iPf_param_2,
	.param .u32 _Z4axpyfPKfS0_iPf_param_3,
	.param .u64 .ptr .align 1 _Z4axpyfPKfS0_iPf_param_4
)
{
	.reg .pred 	%p<2>;
	.reg .b32 	%r<6>;
	.reg .b32 	%f<5>;
	.reg .b64 	%rd<11>;

	ld.param.f32 	%f1, [_Z4axpyfPKfS0_iPf_param_0];
	ld.param.u64 	%rd1, [_Z4axpyfPKfS0_iPf_param_1];
	ld.param.u64 	%rd2, [_Z4axpyfPKfS0_iPf_param_2];
	ld.param.u32 	%r2, [_Z4axpyfPKfS0_iPf_param_3];
	ld.param.u64 	%rd3, [_Z4axpyfPKfS0_iPf_param_4];
	mov.u32 	%r3, %ctaid.x;
	mov.u32 	%r4, %ntid.x;
	mov.u32 	%r5, %tid.x;
	mad.lo.s32 	%r1, %r3, %r4, %r5;
	setp.ge.u32 	%p1, %r1, %r2;
	@%p1 bra 	$L__BB0_2;
	cvta.to.global.u64 	%rd4, %rd1;
	cvta.to.global.u64 	%rd5, %rd2;
	cvta.to.global.u64 	%rd6, %rd3;
	mul.wide.u32 	%rd7, %r1, 4;
	add.s64 	%rd8, %rd4, %rd7;
	ld.global.f32 	%f2, [%rd8];
	add.s64 	%rd9, %rd5, %rd7;
	ld.global.f32 	%f3, [%rd9];
	fma.rn.f32 	%f4, %f1, %f2, %f3;
	add.s64 	%rd10, %rd6, %rd7;
	st.global.f32 	[%rd10], %f4;
$L__BB0_2:
	ret;

}
	// .globl	_Z7reduce0PKfPfi
.visible .entry _Z7reduce0PKfPfi(
	.param .u64 .ptr .align 1 _Z7reduce0PKfPfi_param_0,
	.param .u64 .ptr .align 1 _Z7reduce0PKfPfi_param_1,
	.param .u32 _Z7reduce0PKfPfi_param_2
)
{
	.reg .pred 	%p<7>;
	.reg .b32 	%r<20>;
	.reg .b32 	%f<10>;
	.reg .b64 	%rd<9>;

	ld.param.u64 	%rd2, [_Z7reduce0PKfPfi_param_0];
	ld.param.u64 	%rd3, [_Z7reduce0PKfPfi_param_1];
	ld.param.u32 	%r11, [_Z7reduce0PKfPfi_param_2];
	mov.u32 	%r1, %tid.x;
	mov.u32 	%r2, %ctaid.x;
	mov.u32 	%r19, %ntid.x;
	mad.lo.s32 	%r18, %r2, %r19, %r1;
	shl.b32 	%r12, %r1, 2;
	mov.u32 	%r13, tsum;
	add.s32 	%r5, %r13, %r12;
	mov.b32 	%r14, 0;
	st.shared.u32 	[%r5], %r14;
	setp.ge.u32 	%p1, %r18, %r11;
	@%p1 bra 	$L__BB1_4;
	mov.u32 	%r15, %nctaid.x;
	mul.lo.s32 	%r6, %r15, %r19;
	cvta.to.global.u64 	%rd1, %rd2;
	mov.f32 	%f9, 0f00000000;
$L__BB1_2:
	mul.wide.u32 	%rd4, %r18, 4;
	add.s64 	%rd5, %rd1, %rd4;
	ld.global.f32 	%f4, [%rd5];
	add.f32 	%f9, %f4, %f9;
	add.s32 	%r18, %r18, %r6;
	setp.lt.u32 	%p2, %r18, %r11;
	@%p2 bra 	$L__BB1_2;
	st.shared.f32 	[%r5], %f9;
$L__BB1_4:
	bar.sync 	0;
	setp.lt.u32 	%p3, %r19, 2;
	@%p3 bra 	$L__BB1_8;
$L__BB1_5:
	shr.u32 	%r10, %r19, 1;
	setp.ge.u32 	%p4, %r1, %r10;
	@%p4 bra 	$L__BB1_7;
	shl.b32 	%r16, %r10, 2;
	add.s32 	%r17, %r5, %r16;
	ld.shared.f32 	%f5, [%r17];
	ld.shared.f32 	%f6, [%r5];
	add.f32 	%f7, %f5, %f6;
	st.shared.f32 	[%r5], %f7;
$L__BB1_7:
	bar.sync 	0;
	setp.gt.u32 	%p5, %r19, 3;
	mov.u32 	%r19, %r10;
	@%p5 bra 	$L__BB1_5;
$L__BB1_8:
	setp.ne.s32 	%p6, %r1, 0;
	@%p6 bra 	$L__BB1_10;
	ld.shared.f32 	%f8, [tsum];
	cvta.to.global.u64 	%rd6, %rd3;
	mul.wide.u32 	%rd7, %r2, 4;
	add.s64 	%rd8, %rd6, %rd7;
	st.global.f32 	[%rd8], %f8;
$L__BB1_10:
	ret;

}
	// .globl	_Z7reduce1PKfPfj
.visible .entry _Z7reduce1PKfPfj(
	.param .u64 .ptr .align 1 _Z7reduce1PKfPfj_param_0,
	.param .u64 .ptr .align 1 _Z7reduce1PKfPfj_param_1,
	.param .u32 _Z7reduce1PKfPfj_param_2
)
{
	.reg .pred 	%p<6>;
	.reg .b32 	%r<14>;
	.reg .b32 	%f<9>;
	.reg .b64 	%rd<9>;

	ld.param.u64 	%rd1, [_Z7reduce1PKfPfj_param_0];
	ld.param.u64 	%rd2, [_Z7reduce1PKfPfj_param_1];
	ld.param.u32 	%r8, [_Z7reduce1PKfPfj_param_2];
	mov.u32 	%r1, %tid.x;
	mov.u32 	%r2, %ctaid.x;
	mov.u32 	%r13, %ntid.x;
	mad.lo.s32 	%r4, %r2, %r13, %r1;
	setp.ge.u32 	%p1, %r4, %r8;
	mov.f32 	%f8, 0f00000000;
	@%p1 bra 	$L__BB2_2;
	cvta.to.global.u64 	%rd3, %rd1;
	mul.wide.u32 	%rd4, %r4, 4;
	add.s64 	%rd5, %rd3, %rd4;
	ld.global.f32 	%f8, [%rd5];
$L__BB2_2:
	shl.b32 	%r9, %r1, 2;
	mov.u32 	%r10, sdata;
	add.s32 	%r5, %r10, %r9;
	st.shared.f32 	[%r5], %f8;
	bar.sync 	0;
	setp.lt.u32 	%p2, %r13, 2;
	@%p2 bra 	$L__BB2_6;
$L__BB2_3:
	shr.u32 	%r7, %r13, 1;
	setp.ge.u32 	%p3, %r1, %r7;
	@%p3 bra 	$L__BB2_5;
	shl.b32 	%r11, %r7, 2;
	add.s32 	%r12, %r5, %r11;
	ld.shared.f32 	%f4, [%r12];
	ld.shared.f32 	%f5, [%r5];
	add.f32 	%f6, %f4, %f5;
	st.shared.f32 	[%r5], %f6;
$L__BB2_5:
	bar.sync 	0;
	setp.gt.u32 	%p4, %r13, 3;
	mov.u32 	%r13, %r7;
	@%p4 bra 	$L__BB2_3;
$L__BB2_6:
	setp.ne.s32 	%p5, %r1, 0;
	@%p5 bra 	$L__BB2_8;
	ld.shared.f32 	%f7, [sdata];
	cvta.to.global.u64 	%rd6, %rd2;
	mul.wide.u32 	%rd7, %r2, 4;
	add.s64 	%rd8, %rd6, %rd7;
	st.global.f32 	[%rd8], %f7;
$L__BB2_8:
	ret;

}
	// .globl	_Z4spMVPKiS0_PKfS2_Pfi
.visible .entry _Z4spMVPKiS0_PKfS2_Pfi(
	.param .u64 .ptr .align 1 _Z4spMVPKiS0_PKfS2_Pfi_param_0,
	.param .u64 .ptr .align 1 _Z4spMVPKiS0_PKfS2_Pfi_param_1,
	.param .u64 .ptr .align 1 _Z4spMVPKiS0_PKfS2_Pfi_param_2,
	.param .u64 .ptr .align 1 _Z4spMVPKiS0_PKfS2_Pfi_param_3,
	.param .u64 .ptr .align 1 _Z4spMVPKiS0_PKfS2_Pfi_param_4,
	.param .u32 _Z4spMVPKiS0_PKfS2_Pfi_param_5
)
{
	.reg .pred 	%p<11>;
	.reg .b32 	%r<64>;
	.reg .b32 	%f<112>;
	.reg .b64 	%rd<98>;

	ld.param.u64 	%rd16, [_Z4spMVPKiS0_PKfS2_Pfi_param_0];
	ld.param.u64 	%rd18, [_Z4spMVPKiS0_PKfS2_Pfi_param_1];
	ld.param.u64 	%rd19, [_Z4spMVPKiS0_PKfS2_Pfi_param_2];
	ld.param.u64 	%rd20, [_Z4spMVPKiS0_PKfS2_Pfi_param_3];
	ld.param.u64 	%rd17, [_Z4spMVPKiS0_PKfS2_Pfi_param_4];
	ld.param.u32 	%r21, [_Z4spMVPKiS0_PKfS2_Pfi_param_5];
	cvta.to.global.u64 	%rd1, %rd20;
	cvta.to.global.u64 	%rd2, %rd19;
	cvta.to.global.u64 	%rd3, %rd18;
	mov.u32 	%r22, %ctaid.x;
	mov.u32 	%r23, %ntid.x;
	mov.u32 	%r24, %tid.x;
	mad.lo.s32 	%r1, %r22, %r23, %r24;
	setp.ge.u32 	%p1, %r1, %r21;
	@%p1 bra 	$L__BB3_15;
	cvta.to.global.u64 	%rd21, %rd16;
	mul.wide.u32 	%rd22, %r1, 4;
	add.s64 	%rd23, %rd21, %rd22;
	ld.global.u32 	%r60, [%rd23];
	ld.global.u32 	%r3, [%rd23+4];
	setp.ge.u32 	%p2, %r60, %r3;
	mov.f32 	%f111, 0f00000000;
	@%p2 bra 	$L__BB3_14;
	add.s32 	%r25, %r60, 1;
	max.u32 	%r26, %r3, %r25;
	sub.s32 	%r4, %r26, %r60;
	and.b32  	%r5, %r4, 15;
	sub.s32 	%r27, %r60, %r26;
	setp.gt.u32 	%p3, %r27, -16;
	mov.f32 	%f111, 0f00000000;
	@%p3 bra 	$L__BB3_5;
	and.b32  	%r28, %r4, -16;
	neg.s32 	%r58, %r28;
	mul.wide.u32 	%rd24, %r60, 4;
	add.s64 	%rd25, %rd24, 32;
	add.s64 	%rd95, %rd3, %rd25;
	add.s64 	%rd94, %rd2, %rd25;
	mov.f32 	%f111, 0f00000000;
$L__BB3_4:
	.pragma "nounroll";
	ld.global.u32 	%r29, [%rd95+-32];
	ld.global.f32 	%f18, [%rd94+-32];
	mul.wide.u32 	%rd26, %r29, 4;
	add.s64 	%rd27, %rd1, %rd26;
	ld.global.f32 	%f19, [%rd27];
	fma.rn.f32 	%f20, %f18, %f19, %f111;
	ld.global.u32 	%r30, [%rd95+-28];
	ld.global.f32 	%f21, [%rd94+-28];
	mul.wide.u32 	%rd28, %r30, 4;
	add.s64 	%rd29, %rd1, %rd28;
	ld.global.f32 	%f22, [%rd29];
	fma.rn.f32 	%f23, %f21, %f22, %f20;
	ld.global.u32 	%r31, [%rd95+-24];
	ld.global.f32 	%f24, [%rd94+-24];
	mul.wide.u32 	%rd30, %r31, 4;
	add.s64 	%rd31, %rd1, %rd30;
	ld.global.f32 	%f25, [%rd31];
	fma.rn.f32 	%f26, %f24, %f25, %f23;
	ld.global.u32 	%r32, [%rd95+-20];
	ld.global.f32 	%f27, [%rd94+-20];
	mul.wide.u32 	%rd32, %r32, 4;
	add.s64 	%rd33, %rd1, %rd32;
	ld.global.f32 	%f28, [%rd33];
	fma.rn.f32 	%f29, %f27, %f28, %f26;
	ld.global.u32 	%r33, [%rd95+-16];
	ld.global.f32 	%f30, [%rd94+-16];
	mul.wide.u32 	%rd34, %r33, 4;
	add.s64 	%rd35, %rd1, %rd34;
	ld.global.f32 	%f31, [%rd35];
	fma.rn.f32 	%f32, %f30, %f31, %f29;
	ld.global.u32 	%r34, [%rd95+-12];
	ld.global.f32 	%f33, [%rd94+-12];
	mul.wide.u32 	%rd36, %r34, 4;
	add.s64 	%rd37, %rd1, %rd36;
	ld.global.f32 	%f34, [%rd37];
	fma.rn.f32 	%f35, %f33, %f34, %f32;
	ld.global.u32 	%r35, [%rd95+-8];
	ld.global.f32 	%f36, [%rd94+-8];
	mul.wide.u32 	%rd38, %r35, 4;
	add.s64 	%rd39, %rd1, %rd38;
	ld.global.f32 	%f37, [%rd39];
	fma.rn.f32 	%f38, %f36, %f37, %f35;
	ld.global.u32 	%r36, [%rd95+-4];
	ld.global.f32 	%f39, [%rd94+-4];
	mul.wide.u32 	%rd40, %r36, 4;
	add.s64 	%rd41, %rd1, %rd40;
	ld.global.f32 	%f40, [%rd41];
	fma.rn.f32 	%f41, %f39, %f40, %f38;
	ld.global.u32 	%r37, [%rd95];
	ld.global.f32 	%f42, [%rd94];
	mul.wide.u32 	%rd42, %r37, 4;
	add.s64 	%rd43, %rd1, %rd42;
	ld.global.f32 	%f43, [%rd43];
	fma.rn.f32 	%f44, %f42, %f43, %f41;
	ld.global.u32 	%r38, [%rd95+4];
	ld.global.f32 	%f45, [%rd94+4];
	mul.wide.u32 	%rd44, %r38, 4;
	add.s64 	%rd45, %rd1, %rd44;
	ld.global.f32 	%f46, [%rd45];
	fma.rn.f32 	%f47, %f45, %f46, %f44;
	ld.global.u32 	%r39, [%rd95+8];
	ld.global.f32 	%f48, [%rd94+8];
	mul.wide.u32 	%rd46, %r39, 4;
	add.s64 	%rd47, %rd1, %rd46;
	ld.global.f32 	%f49, [%rd47];
	fma.rn.f32 	%f50, %f48, %f49, %f47;
	ld.global.u32 	%r40, [%rd95+12];
	ld.global.f32 	%f51, [%rd94+12];
	mul.wide.u32 	%rd48, %r40, 4;
	add.s64 	%rd49, %rd1, %rd48;
	ld.global.f32 	%f52, [%rd49];
	fma.rn.f32 	%f53, %f51, %f52, %f50;
	ld.global.u32 	%r41, [%rd95+16];
	ld.global.f32 	%f54, [%rd94+16];
	mul.wide.u32 	%rd50, %r41, 4;
	add.s64 	%rd51, %rd1, %rd50;
	ld.global.f32 	%f55, [%rd51];
	fma.rn.f32 	%f56, %f54, %f55, %f53;
	ld.global.u32 	%r42, [%rd95+20];
	ld.global.f32 	%f57, [%rd94+20];
	mul.wide.u32 	%rd52, %r42, 4;
	add.s64 	%rd53, %rd1, %rd52;
	ld.global.f32 	%f58, [%rd53];
	fma.rn.f32 	%f59, %f57, %f58, %f56;
	ld.global.u32 	%r43, [%rd95+24];
	ld.global.f32 	%f60, [%rd94+24];
	mul.wide.u32 	%rd54, %r43, 4;
	add.s64 	%rd55, %rd1, %rd54;
	ld.global.f32 	%f61, [%rd55];
	fma.rn.f32 	%f62, %f60, %f61, %f59;
	ld.global.u32 	%r44, [%rd95+28];
	ld.global.f32 	%f63, [%rd94+28];
	mul.wide.u32 	%rd56, %r44, 4;
	add.s64 	%rd57, %rd1, %rd56;
	ld.global.f32 	%f64, [%rd57];
	fma.rn.f32 	%f111, %f63, %f64, %f62;
	add.s32 	%r60, %r60, 16;
	add.s32 	%r58, %r58, 16;
	add.s64 	%rd95, %rd95, 64;
	add.s64 	%rd94, %rd94, 64;
	setp.ne.s32 	%p4, %r58, 0;
	@%p4 bra 	$L__BB3_4;
$L__BB3_5:
	setp.eq.s32 	%p5, %r5, 0;
	@%p5 bra 	$L__BB3_14;
	and.b32  	%r12, %r4, 7;
	setp.lt.u32 	%p6, %r5, 8;
	@%p6 bra 	$L__BB3_8;
	mul.wide.u32 	%rd58, %r60, 4;
	add.s64 	%rd59, %rd3, %rd58;
	ld.global.u32 	%r45, [%rd59];
	add.s64 	%rd60, %rd2, %rd58;
	ld.global.f32 	%f66, [%rd60];
	mul.wide.u32 	%rd61, %r45, 4;
	add.s64 	%rd62, %rd1, %rd61;
	ld.global.f32 	%f67, [%rd62];
	fma.rn.f32 	%f68, %f66, %f67, %f111;
	ld.global.u32 	%r46, [%rd59+4];
	ld.global.f32 	%f69, [%rd60+4];
	mul.wide.u32 	%rd63, %r46, 4;
	add.s64 	%rd64, %rd1, %rd63;
	ld.global.f32 	%f70, [%rd64];
	fma.rn.f32 	%f71, %f69, %f70, %f68;
	ld.global.u32 	%r47, [%rd59+8];
	ld.global.f32 	%f72, [%rd60+8];
	mul.wide.u32 	%rd65, %r47, 4;
	add.s64 	%rd66, %rd1, %rd65;
	ld.global.f32 	%f73, [%rd66];
	fma.rn.f32 	%f74, %f72, %f73, %f71;
	ld.global.u32 	%r48, [%rd59+12];
	ld.global.f32 	%f75, [%rd60+12];
	mul.wide.u32 	%rd67, %r48, 4;
	add.s64 	%rd68, %rd1, %rd67;
	ld.global.f32 	%f76, [%rd68];
	fma.rn.f32 	%f77, %f75, %f76, %f74;
	ld.global.u32 	%r49, [%rd59+16];
	ld.global.f32 	%f78, [%rd60+16];
	mul.wide.u32 	%rd69, %r49, 4;
	add.s64 	%rd70, %rd1, %rd69;
	ld.global.f32 	%f79, [%rd70];
	fma.rn.f32 	%f80, %f78, %f79, %f77;
	ld.global.u32 	%r50, [%rd59+20];
	ld.global.f32 	%f81, [%rd60+20];
	mul.wide.u32 	%rd71, %r50, 4;
	add.s64 	%rd72, %rd1, %rd71;
	ld.global.f32 	%f82, [%rd72];
	fma.rn.f32 	%f83, %f81, %f82, %f80;
	ld.global.u32 	%r51, [%rd59+24];
	ld.global.f32 	%f84, [%rd60+24];
	mul.wide.u32 	%rd73, %r51, 4;
	add.s64 	%rd74, %rd1, %rd73;
	ld.global.f32 	%f85, [%rd74];
	fma.rn.f32 	%f86, %f84, %f85, %f83;
	ld.global.u32 	%r52, [%rd59+28];
	ld.global.f32 	%f87, [%rd60+28];
	mul.wide.u32 	%rd75, %r52, 4;
	add.s64 	%rd76, %rd1, %rd75;
	ld.global.f32 	%f88, [%rd76];
	fma.rn.f32 	%f111, %f87, %f88, %f86;
	add.s32 	%r60, %r60, 8;
$L__BB3_8:
	setp.eq.s32 	%p7, %r12, 0;
	@%p7 bra 	$L__BB3_14;
	and.b32  	%r15, %r4, 3;
	setp.lt.u32 	%p8, %r12, 4;
	@%p8 bra 	$L__BB3_11;
	mul.wide.u32 	%rd77, %r60, 4;
	add.s64 	%rd78, %rd3, %rd77;
	ld.global.u32 	%r53, [%rd78];
	add.s64 	%rd79, %rd2, %rd77;
	ld.global.f32 	%f90, [%rd79];
	mul.wide.u32 	%rd80, %r53, 4;
	add.s64 	%rd81, %rd1, %rd80;
	ld.global.f32 	%f91, [%rd81];
	fma.rn.f32 	%f92, %f90, %f91, %f111;
	ld.global.u32 	%r54, [%rd78+4];
	ld.global.f32 	%f93, [%rd79+4];
	mul.wide.u32 	%rd82, %r54, 4;
	add.s64 	%rd83, %rd1, %rd82;
	ld.global.f32 	%f94, [%rd83];
	fma.rn.f32 	%f95, %f93, %f94, %f92;
	ld.global.u32 	%r55, [%rd78+8];
	ld.global.f32 	%f96, [%rd79+8];
	mul.wide.u32 	%rd84, %r55, 4;
	add.s64 	%rd85, %rd1, %rd84;
	ld.global.f32 	%f97, [%rd85];
	fma.rn.f32 	%f98, %f96, %f97, %f95;
	ld.global.u32 	%r56, [%rd78+12];
	ld.global.f32 	%f99, [%rd79+12];
	mul.wide.u32 	%rd86, %r56, 4;
	add.s64 	%rd87, %rd1, %rd86;
	ld.global.f32 	%f100, [%rd87];
	fma.rn.f32 	%f111, %f99, %f100, %f98;
	add.s32 	%r60, %r60, 4;
$L__BB3_11:
	setp.eq.s32 	%p9, %r15, 0;
	@%p9 bra 	$L__BB3_14;
	mul.wide.u32 	%rd88, %r60, 4;
	add.s64 	%rd97, %rd2, %rd88;
	add.s64 	%rd96, %rd3, %rd88;
	neg.s32 	%r63, %r15;
$L__BB3_13:
	.pragma "nounroll";
	ld.global.u32 	%r57, [%rd96];
	ld.global.f32 	%f101, [%rd97];
	mul.wide.u32 	%rd89, %r57, 4;
	add.s64 	%rd90, %rd1, %rd89;
	ld.global.f32 	%f102, [%rd90];
	fma.rn.f32 	%f111, %f101, %f102, %f111;
	add.s64 	%rd97, %rd97, 4;
	add.s64 	%rd96, %rd96, 4;
	add.s32 	%r63, %r63, 1;
	setp.ne.s32 	%p10, %r63, 0;
	@%p10 bra 	$L__BB3_13;
$L__BB3_14:
	cvta.to.global.u64 	%rd91, %rd17;
	add.s64 	%rd93, %rd91, %rd22;
	st.global.f32 	[%rd93], %f111;
$L__BB3_15:
	ret;

}
	// .globl	_Z3dotPKfS0_Pfi
.visible .entry _Z3dotPKfS0_Pfi(
	.param .u64 .ptr .align 1 _Z3dotPKfS0_Pfi_param_0,
	.param .u64 .ptr .align 1 _Z3dotPKfS0_Pfi_param_1,
	.param .u64 .ptr .align 1 _Z3dotPKfS0_Pfi_param_2,
	.param .u32 _Z3dotPKfS0_Pfi_param_3
)
{
	.reg .pred 	%p<7>;
	.reg .b32 	%r<20>;
	.reg .b32 	%f<11>;
	.reg .b64 	%rd<12>;

	ld.param.u64 	%rd3, [_Z3dotPKfS0_Pfi_param_0];
	ld.param.u64 	%rd4, [_Z3dotPKfS0_Pfi_param_1];
	ld.param.u64 	%rd5, [_Z3dotPKfS0_Pfi_param_2];
	ld.param.u32 	%r11, [_Z3dotPKfS0_Pfi_param_3];
	mov.u32 	%r1, %tid.x;
	mov.u32 	%r2, %ctaid.x;
	mov.u32 	%r19, %ntid.x;
	mad.lo.s32 	%r18, %r2, %r19, %r1;
	shl.b32 	%r12, %r1, 2;
	mov.u32 	%r13, tsum;
	add.s32 	%r5, %r13, %r12;
	mov.b32 	%r14, 0;
	st.shared.u32 	[%r5], %r14;
	setp.ge.u32 	%p1, %r18, %r11;
	@%p1 bra 	$L__BB4_4;
	mov.u32 	%r15, %nctaid.x;
	mul.lo.s32 	%r6, %r15, %r19;
	cvta.to.global.u64 	%rd1, %rd3;
	cvta.to.global.u64 	%rd2, %rd4;
	mov.f32 	%f10, 0f00000000;
$L__BB4_2:
	mul.wide.u32 	%rd6, %r18, 4;
	add.s64 	%rd7, %rd1, %rd6;
	ld.global.f32 	%f4, [%rd7];
	add.s64 	%rd8, %rd2, %rd6;
	ld.global.f32 	%f5, [%rd8];
	fma.rn.f32 	%f10, %f4, %f5, %f10;
	add.s32 	%r18, %r18, %r6;
	setp.lt.u32 	%p2, %r18, %r11;
	@%p2 bra 	$L__BB4_2;
	st.shared.f32 	[%r5], %f10;
$L__BB4_4:
	bar.sync 	0;
	setp.lt.u32 	%p3, %r19, 2;
	@%p3 bra 	$L__BB4_8;
$L__BB4_5:
	shr.u32 	%r10, %r19, 1;
	setp.ge.u32 	%p4, %r1, %r10;
	@%p4 bra 	$L__BB4_7;
	shl.b32 	%r16, %r10, 2;
	add.s32 	%r17, %r5, %r16;
	ld.shared.f32 	%f6, [%r17];
	ld.shared.f32 	%f7, [%r5];
	add.f32 	%f8, %f6, %f7;
	st.shared.f32 	[%r5], %f8;
$L__BB4_7:
	bar.sync 	0;
	setp.gt.u32 	%p5, %r19, 3;
	mov.u32 	%r19, %r10;
	@%p5 bra 	$L__BB4_5;
$L__BB4_8:
	setp.ne.s32 	%p6, %r1, 0;
	@%p6 bra 	$L__BB4_10;
	ld.shared.f32 	%f9, [tsum];
	cvta.to.global.u64 	%rd9, %rd5;
	mul.wide.u32 	%rd10, %r2, 4;
	add.s64 	%rd11, %rd9, %rd10;
	st.global.f32 	[%rd11], %f9;
$L__BB4_10:
	ret;

}
	// .globl	_Z8multiplyPKfS0_Pfi
.visible .entry _Z8multiplyPKfS0_Pfi(
	.param .u64 .ptr .align 1 _Z8multiplyPKfS0_Pfi_param_0,
	.param .u64 .ptr .align 1 _Z8multiplyPKfS0_Pfi_param_1,
	.param .u64 .ptr .align 1 _Z8multiplyPKfS0_Pfi_param_2,
	.param .u32 _Z8multiplyPKfS0_Pfi_param_3
)
{
	.reg .pred 	%p<3>;
	.reg .b32 	%r<11>;
	.reg .b32 	%f<4>;
	.reg .b64 	%rd<11>;

	ld.param.u64 	%rd4, [_Z8multiplyPKfS0_Pfi_param_0];
	ld.param.u64 	%rd5, [_Z8multiplyPKfS0_Pfi_param_1];
	ld.param.u64 	%rd6, [_Z8multiplyPKfS0_Pfi_param_2];
	ld.param.u32 	%r6, [_Z8multiplyPKfS0_Pfi_param_3];
	mov.u32 	%r7, %ctaid.x;
	mov.u32 	%r1, %ntid.x;
	mov.u32 	%r8, %tid.x;
	mad.lo.s32 	%r10, %r7, %r1, %r8;
	setp.ge.u32 	%p1, %r10, %r6;
	@%p1 bra 	$L__BB5_3;
	mov.u32 	%r9, %nctaid.x;
	mul.lo.s32 	%r3, %r9, %r1;
	cvta.to.global.u64 	%rd1, %rd4;
	cvta.to.global.u64 	%rd2, %rd5;
	cvta.to.global.u64 	%rd3, %rd6;
$L__BB5_2:
	mul.wide.u32 	%rd7, %r10, 4;
	add.s64 	%rd8, %rd1, %rd7;
	ld.global.f32 	%f1, [%rd8];
	add.s64 	%rd9, %rd2, %rd7;
	ld.global.f32 	%f2, [%rd9];
	mul.f32 	%f3, %f1, %f2;
	add.s64 	%rd10, %rd3, %rd7;
	st.global.f32 	[%rd10], %f3;
	add.s32 	%r10, %r10, %r3;
	setp.lt.u32 	%p2, %r10, %r6;
	@%p2 bra 	$L__BB5_2;
$L__BB5_3:
	ret;

}
	// .globl	_ZN3cub18CUB_300001_SM_10006detail11EmptyKernelIvEEvv
.visible .entry _ZN3cub18CUB_300001_SM_10006detail11EmptyKernelIvEEvv()
{


	ret;

}


// ===== COMPILED SASS (sm_100) =====

	.target	sm_100

	.elftype	@"ET_EXEC"


//--------------------- .note.nv.tkinfo           --------------------------
	.section	.note.nv.tkinfo,"",@"SHT_NOTE"
	.sectionflags	@"SHF_NOTE_NV_TKINFO"
	.tkinfo
        /*0018*/ 	.word	0x00000002
        /*0030*/ 	.string	""
        /*0030*/ 	.string	"ptxas"
        /*0030*/ 	.string	"Cuda compilation tools, release 13.0, V13.0.88"
        /*0030*/ 	.string	"Build cuda_13.0.r13.0/compiler.36424714_0"
        /*0030*/ 	.string	"-arch sm_100 -m 64 "



//--------------------- .note.nv.cuinfo           --------------------------
	.section	.note.nv.cuinfo,"",@"SHT_NOTE"
	.sectionflags	@"SHF_NOTE_NV_CUINFO"
        /*0018*/ 	.short	0x0002
        /*001a*/ 	.short	0x0064
        /*001c*/ 	.short	0x0082
	.zero		2


//--------------------- .nv.info                  --------------------------
	.section	.nv.info,"",@"SHT_CUDA_INFO"
	.align	4


	//----- nvinfo : EIATTR_REGCOUNT
	.align		4
        /*0000*/ 	.byte	0x04, 0x2f
        /*0002*/ 	.short	(.L_44 - .L_43)
	.align		4
.L_43:
        /*0004*/ 	.word	index@(_Z4axpyfPKfS0_iPf)
        /*0008*/ 	.word	0x0000000c


	//----- nvinfo : EIATTR_FRAME_SIZE
	.align		4
.L_44:
        /*000c*/ 	.byte	0x04, 0x11
        /*000e*/ 	.short	(.L_46 - .L_45)
	.align		4
.L_45:
        /*0010*/ 	.word	index@(_Z4axpyfPKfS0_iPf)
        /*0014*/ 	.word	0x00000000


	//----- nvinfo : EIATTR_REGCOUNT
	.align		4
.L_46:
        /*0018*/ 	.byte	0x04, 0x2f
        /*001a*/ 	.short	(.L_48 - .L_47)
	.align		4
.L_47:
        /*001c*/ 	.word	index@(_Z7reduce0PKfPfi)
        /*0020*/ 	.word	0x00000010


	//----- nvinfo : EIATTR_FRAME_SIZE
	.align		4
.L_48:
        /*0024*/ 	.byte	0x04, 0x11
        /*0026*/ 	.short	(.L_50 - .L_49)
	.align		4
.L_49:
        /*0028*/ 	.word	index@(_Z7reduce0PKfPfi)
        /*002c*/ 	.word	0x00000000


	//----- nvinfo : EIATTR_REGCOUNT
	.align		4
.L_50:
        /*0030*/ 	.byte	0x04, 0x2f
        /*0032*/ 	.short	(.L_52 - .L_51)
	.align		4
.L_51:
        /*0034*/ 	.word	index@(_Z7reduce1PKfPfj)
        /*0038*/ 	.word	0x0000000b


	//----- nvinfo : EIATTR_FRAME_SIZE
	.align		4
.L_52:
        /*003c*/ 	.byte	0x04, 0x11
        /*003e*/ 	.short	(.L_54 - .L_53)
	.align		4
.L_53:
        /*0040*/ 	.word	index@(_Z7reduce1PKfPfj)
        /*0044*/ 	.word	0x00000000


	//----- nvinfo : EIATTR_REGCOUNT
	.align		4
.L_54:
        /*0048*/ 	.byte	0x04, 0x2f
        /*004a*/ 	.short	(.L_56 - .L_55)
	.align		4
.L_55:
        /*004c*/ 	.word	index@(_Z4spMVPKiS0_PKfS2_Pfi)
        /*0050*/ 	.word	0x00000020


	//----- nvinfo : EIATTR_FRAME_SIZE
	.align		4
.L_56:
        /*0054*/ 	.byte	0x04, 0x11
        /*0056*/ 	.short	(.L_58 - .L_57)
	.align		4
.L_57:
        /*0058*/ 	.word	index@(_Z4spMVPKiS0_PKfS2_Pfi)
        /*005c*/ 	.word	0x00000000


	//----- nvinfo : EIATTR_REGCOUNT
	.align		4
.L_58:
        /*0060*/ 	.byte	0x04, 0x2f
        /*0062*/ 	.short	(.L_60 - .L_59)
	.align		4
.L_59:
        /*0064*/ 	.word	index@(_Z3dotPKfS0_Pfi)
        /*0068*/ 	.word	0x00000014


	//----- nvinfo : EIATTR_FRAME_SIZE
	.align		4
.L_60:
        /*006c*/ 	.byte	0x04, 0x11
        /*006e*/ 	.short	(.L_62 - .L_61)
	.align		4
.L_61:
        /*0070*/ 	.word	index@(_Z3dotPKfS0_Pfi)
        /*0074*/ 	.word	0x00000000


	//----- nvinfo : EIATTR_REGCOUNT
	.align		4
.L_62:
        /*0078*/ 	.byte	0x04, 0x2f
        /*007a*/ 	.short	(.L_64 - .L_63)
	.align		4
.L_63:
        /*007c*/ 	.word	index@(_Z8multiplyPKfS0_Pfi)
        /*0080*/ 	.word	0x00000014


	//----- nvinfo : EIATTR_FRAME_SIZE
	.align		4
.L_64:
        /*0084*/ 	.byte	0x04, 0x11
        /*0086*/ 	.short	(.L_66 - .L_65)
	.align		4
.L_65:
        /*0088*/ 	.word	index@(_Z8multiplyPKfS0_Pfi)
        /*008c*/ 	.word	0x00000000


	//----- nvinfo : EIATTR_REGCOUNT
	.align		4
.L_66:
        /*0090*/ 	.byte	0x04, 0x2f
        /*0092*/ 	.short	(.L_68 - .L_67)
	.align		4
.L_67:
        /*0094*/ 	.word	index@(_ZN3cub18CUB_300001_SM_10006detail11EmptyKernelIvEEvv)
        /*0098*/ 	.word	0x00000004


	//----- nvinfo : EIATTR_FRAME_SIZE
	.align		4
.L_68:
        /*009c*/ 	.byte	0x04, 0x11
        /*009e*/ 	.short	(.L_70 - .L_69)
	.align		4
.L_69:
        /*00a0*/ 	.word	index@(_ZN3cub18CUB_300001_SM_10006detail11EmptyKernelIvEEvv)
        /*00a4*/ 	.word	0x00000000


	//----- nvinfo : EIATTR_MIN_STACK_SIZE
	.align		4
.L_70:
        /*00a8*/ 	.byte	0x04, 0x12
        /*00aa*/ 	.short	(.L_72 - .L_71)
	.align		4
.L_71:
        /*00ac*/ 	.word	index@(_ZN3cub18CUB_300001_SM_10006detail11EmptyKernelIvEEvv)
        /*00b0*/ 	.word	0x00000000


	//----- nvinfo : EIATTR_MIN_STACK_SIZE
	.align		4
.L_72:
        /*00b4*/ 	.byte	0x04, 0x12
        /*00b6*/ 	.short	(.L_74 - .L_73)
	.align		4
.L_73:
        /*00b8*/ 	.word	index@(_Z8multiplyPKfS0_Pfi)
        /*00bc*/ 	.word	0x00000000


	//----- nvinfo : EIATTR_MIN_STACK_SIZE
	.align		4
.L_74:
        /*00c0*/ 	.byte	0x04, 0x12
        /*00c2*/ 	.short	(.L_76 - .L_75)
	.align		4
.L_75:
        /*00c4*/ 	.word	index@(_Z3dotPKfS0_Pfi)
        /*00c8*/ 	.word	0x00000000


	//----- nvinfo : EIATTR_MIN_STACK_SIZE
	.align		4
.L_76:
        /*00cc*/ 	.byte	0x04, 0x12
        /*00ce*/ 	.short	(.L_78 - .L_77)
	.align		4
.L_77:
        /*00d0*/ 	.word	index@(_Z4spMVPKiS0_PKfS2_Pfi)
        /*00d4*/ 	.word	0x00000000


	//----- nvinfo : EIATTR_MIN_STACK_SIZE
	.align		4
.L_78:
        /*00d8*/ 	.byte	0x04, 0x12
        /*00da*/ 	.short	(.L_80 - .L_79)
	.align		4
.L_79:
        /*00dc*/ 	.word	index@(_Z7reduce1PKfPfj)
        /*00e0*/ 	.word	0x00000000


	//----- nvinfo : EIATTR_MIN_STACK_SIZE
	.align		4
.L_80:
        /*00e4*/ 	.byte	0x04, 0x12
        /*00e6*/ 	.short	(.L_82 - .L_81)
	.align		4
.L_81:
        /*00e8*/ 	.word	index@(_Z7reduce0PKfPfi)
        /*00ec*/ 	.word	0x00000000


	//----- nvinfo : EIATTR_MIN_STACK_SIZE
	.align		4
.L_82:
        /*00f0*/ 	.byte	0x04, 0x12
        /*00f2*/ 	.short	(.L_84 - .L_83)
	.align		4
.L_83:
        /*00f4*/ 	.word	index@(_Z4axpyfPKfS0_iPf)
        /*00f8*/ 	.word	0x00000000
.L_84:


//--------------------- .nv.compat                --------------------------
	.section	.nv.compat,"",@"SHT_CUDA_COMPAT_INFO"
	.align	4
        /*0000*/ 	.byte	0x02, 0x09, 0x00, 0x00, 0x02, 0x02, 0x01, 0x00, 0x02, 0x05, 0x05, 0x00, 0x03, 0x07, 0x01, 0x01
        /*0010*/ 	.byte	0x02, 0x03, 0x00, 0x00, 0x02, 0x06, 0x01, 0x00, 0x04, 0x0b, 0x08, 0x00, 0x09, 0x00, 0x00, 0x00
        /*0020*/ 	.byte	0x00, 0x00, 0x00, 0x00


//--------------------- .nv.info._ZN3cub18CUB_300001_SM_10006detail11EmptyKernelIvEEvv --------------------------
	.section	.nv.info._ZN3cub18CUB_300001_SM_10006detail11EmptyKernelIvEEvv,"",@"SHT_CUDA_INFO"
	.sectionflags	@""
	.align	4


	//----- nvinfo : EIATTR_CUDA_API_VERSION
	.align		4
        /*0000*/ 	.byte	0x04, 0x37
        /*0002*/ 	.short	(.L_86 - .L_85)
.L_85:
        /*0004*/ 	.word	0x00000082


	//----- nvinfo : EIATTR_SPARSE_MMA_MASK
	.align		4
.L_86:
        /*0008*/ 	.byte	0x03, 0x50
        /*000a*/ 	.short	0x0000


	//----- nvinfo : EIATTR_MAXREG_COUNT
	.align		4
        /*000c*/ 	.byte	0x03, 0x1b
        /*000e*/ 	.short	0x00ff


	//----- nvinfo : EIATTR_MERCURY_ISA_VERSION
	.align		4
        /*0010*/ 	.byte	0x03, 0x5f
        /*0012*/ 	.short	0x0101


	//----- nvinfo : EIATTR_VRC_CTA_INIT_COUNT
	.align		4
        /*0014*/ 	.byte	0x02, 0x4a
	.zero		1
	.zero		1


	//----- nvinfo : EIATTR_EXIT_INSTR_OFFSETS
	.align		4
        /*0018*/ 	.byte	0x04, 0x1c
        /*001a*/ 	.short	(.L_88 - .L_87)


	//   ....[0]....
.L_87:
        /*001c*/ 	.word	0x00000010


	//----- nvinfo : EIATTR_SW_WAR
	.align		4
.L_88:
        /*0020*/ 	.byte	0x04, 0x36
        /*0022*/ 	.short	(.L_90 - .L_89)
.L_89:
        /*0024*/ 	.word	0x00000008
.L_90:


//--------------------- .nv.info._Z8multiplyPKfS0_Pfi --------------------------
	.section	.nv.info._Z8multiplyPKfS0_Pfi,"",@"SHT_CUDA_INFO"
	.sectionflags	@""
	.align	4


	//----- nvinfo : EIATTR_CUDA_API_VERSION
	.align		4
        /*0000*/ 	.byte	0x04, 0x37
        /*0002*/ 	.short	(.L_92 - .L_91)
.L_91:
        /*0004*/ 	.word	0x00000082


	//----- nvinfo : EIATTR_KPARAM_INFO
	.align		4
.L_92:
        /*0008*/ 	.byte	0x04, 0x17
        /*000a*/ 	.short	(.L_94 - .L_93)
.L_93:
        /*000c*/ 	.word	0x00000000
        /*0010*/ 	.short	0x0003
        /*0012*/ 	.short	0x0018
        /*0014*/ 	.byte	0x00, 0xf0, 0x11, 0x00


	//----- nvinfo : EIATTR_KPARAM_INFO
	.align		4
.L_94:
        /*0018*/ 	.byte	0x04, 0x17
        /*001a*/ 	.short	(.L_96 - .L_95)
.L_95:
        /*001c*/ 	.word	0x00000000
        /*0020*/ 	.short	0x0002
        /*0022*/ 	.short	0x0010
        /*0024*/ 	.byte	0x00, 0xf5, 0x21, 0x00


	//----- nvinfo : EIATTR_KPARAM_INFO
	.align		4
.L_96:
        /*0028*/ 	.byte	0x04, 0x17
        /*002a*/ 	.short	(.L_98 - .L_97)
.L_97:
        /*002c*/ 	.word	0x00000000
        /*0030*/ 	.short	0x0001
        /*0032*/ 	.short	0x0008
        /*0034*/ 	.byte	0x00, 0xf5, 0x21, 0x00


	//----- nvinfo : EIATTR_KPARAM_INFO
	.align		4
.L_98:
        /*0038*/ 	.byte	0x04, 0x17
        /*003a*/ 	.short	(.L_100 - .L_99)
.L_99:
        /*003c*/ 	.word	0x00000000
        /*0040*/ 	.short	0x0000
        /*0042*/ 	.short	0x0000
        /*0044*/ 	.byte	0x00, 0xf5, 0x21, 0x00


	//----- nvinfo : EIATTR_SPARSE_MMA_MASK
	.align		4
.L_100:
        /*0048*/ 	.byte	0x03, 0x50
        /*004a*/ 	.short	0x0000


	//----- nvinfo : EIATTR_MAXREG_COUNT
	.align		4
        /*004c*/ 	.byte	0x03, 0x1b
        /*004e*/ 	.short	0x00ff


	//----- nvinfo : EIATTR_MERCURY_ISA_VERSION
	.align		4
        /*0050*/ 	.byte	0x03, 0x5f
        /*0052*/ 	.short	0x0101


	//----- nvinfo : EIATTR_VRC_CTA_INIT_COUNT
	.align		4
        /*0054*/ 	.byte	0x02, 0x4a
	.zero		1
	.zero		1


	//----- nvinfo : EIATTR_EXIT_INSTR_OFFSETS
	.align		4
        /*0058*/ 	.byte	0x04, 0x1c
        /*005a*/ 	.short	(.L_102 - .L_101)


	//   ....[0]....
.L_101:
        /*005c*/ 	.word	0x00000070


	//   ....[1]....
        /*0060*/ 	.word	0x00000180


	//----- nvinfo : EIATTR_CRS_STACK_SIZE
	.align		4
.L_102:
        /*0064*/ 	.byte	0x04, 0x1e
        /*0066*/ 	.short	(.L_104 - .L_103)
.L_103:
        /*0068*/ 	.word	0x00000000


	//----- nvinfo : EIATTR_CBANK_PARAM_SIZE
	.align		4
.L_104:
        /*006c*/ 	.byte	0x03, 0x19
        /*006e*/ 	.short	0x001c


	//----- nvinfo : EIATTR_PARAM_CBANK
	.align		4
        /*0070*/ 	.byte	0x04, 0x0a
        /*0072*/ 	.short	(.L_106 - .L_105)
	.align		4
.L_105:
        /*0074*/ 	.word	index@(.nv.constant0._Z8multiplyPKfS0_Pfi)
        /*0078*/ 	.short	0x0380
        /*007a*/ 	.short	0x001c


	//----- nvinfo : EIATTR_SW_WAR
	.align		4
.L_106:
        /*007c*/ 	.byte	0x04, 0x36
        /*007e*/ 	.short	(.L_108 - .L_107)
.L_107:
        /*0080*/ 	.word	0x00000008
.L_108:


//--------------------- .nv.info._Z3dotPKfS0_Pfi  --------------------------
	.section	.nv.info._Z3dotPKfS0_Pfi,"",@"SHT_CUDA_INFO"
	.sectionflags	@""
	.align	4


	//----- nvinfo : EIATTR_CUDA_API_VERSION
	.align		4
        /*0000*/ 	.byte	0x04, 0x37
        /*0002*/ 	.short	(.L_110 - .L_109)
.L_109:
        /*0004*/ 	.word	0x00000082


	//----- nvinfo : EIATTR_KPARAM_INFO
	.align		4
.L_110:
        /*0008*/ 	.byte	0x04, 0x17
        /*000a*/ 	.short	(.L_112 - .L_111)
.L_111:
        /*000c*/ 	.word	0x00000000
        /*0010*/ 	.short	0x0003
        /*0012*/ 	.short	0x0018
        /*0014*/ 	.byte	0x00, 0xf0, 0x11, 0x00


	//----- nvinfo : EIATTR_KPARAM_INFO
	.align		4
.L_112:
        /*0018*/ 	.byte	0x04, 0x17
        /*001a*/ 	.short	(.L_114 - .L_113)
.L_113:
        /*001c*/ 	.word	0x00000000
        /*0020*/ 	.short	0x0002
        /*0022*/ 	.short	0x0010
        /*0024*/ 	.byte	0x00, 0xf5, 0x21, 0x00


	//----- nvinfo : EIATTR_KPARAM_INFO
	.align		4
.L_114:
        /*0028*/ 	.byte	0x04, 0x17
        /*002a*/ 	.short	(.L_116 - .L_115)
.L_115:
        /*002c*/ 	.word	0x00000000
        /*0030*/ 	.short	0x0001
        /*0032*/ 	.short	0x0008
        /*0034*/ 	.byte	0x00, 0xf5, 0x21, 0x00


	//----- nvinfo : EIATTR_KPARAM_INFO
	.align		4
.L_116:
        /*0038*/ 	.byte	0x04, 0x17
        /*003a*/ 	.short	(.L_118 - .L_117)
.L_117:
        /*003c*/ 	.word	0x00000000
        /*0040*/ 	.short	0x0000
        /*0042*/ 	.short	0x0000
        /*0044*/ 	.byte	0x00, 0xf5, 0x21, 0x00


	//----- nvinfo : EIATTR_SPARSE_MMA_MASK
	.align		4
.L_118:
        /*0048*/ 	.byte	0x03, 0x50
        /*004a*/ 	.short	0x0000


	//----- nvinfo : EIATTR_MAXREG_COUNT
	.align		4
        /*004c*/ 	.byte	0x03, 0x1b
        /*004e*/ 	.short	0x00ff


	//----- nvinfo : EIATTR_NUM_BARRIERS
	.align		4
        /*0050*/ 	.byte	0x02, 0x4c
        /*0052*/ 	.byte	0x01
	.zero		1


	//----- nvinfo : EIATTR_MERCURY_ISA_VERSION
	.align		4
        /*0054*/ 	.byte	0x03, 0x5f
        /*0056*/ 	.short	0x0101


	//----- nvinfo : EIATTR_VRC_CTA_INIT_COUNT
	.align		4
        /*0058*/ 	.byte	0x02, 0x4a
	.zero		1
	.zero		1


	//----- nvinfo : EIATTR_EXIT_INSTR_OFFSETS
	.align		4
        /*005c*/ 	.byte	0x04, 0x1c
        /*005e*/ 	.short	(.L_120 - .L_119)


	//   ....[0]....
.L_119:
        /*0060*/ 	.word	0x00000300


	//   ....[1]....
        /*0064*/ 	.word	0x00000380


	//----- nvinfo : EIATTR_CRS_STACK_SIZE
	.align		4
.L_120:
        /*0068*/ 	.byte	0x04, 0x1e
        /*006a*/ 	.short	(.L_122 - .L_121)
.L_121:
        /*006c*/ 	.word	0x00000000


	//----- nvinfo : EIATTR_CBANK_PARAM_SIZE
	.align		4
.L_122:
        /*0070*/ 	.byte	0x03, 0x19
        /*0072*/ 	.short	0x001c


	//----- nvinfo : EIATTR_PARAM_CBANK
	.align		4
        /*0074*/ 	.byte	0x04, 0x0a
        /*0076*/ 	.short	(.L_124 - .L_123)
	.align		4
.L_123:
        /*0078*/ 	.word	index@(.nv.constant0._Z3dotPKfS0_Pfi)
        /*007c*/ 	.short	0x0380
        /*007e*/ 	.short	0x001c


	//----- nvinfo : EIATTR_SW_WAR
	.align		4
.L_124:
        /*0080*/ 	.byte	0x04, 0x36
        /*0082*/ 	.short	(.L_126 - .L_125)
.L_125:
        /*0084*/ 	.word	0x00000008
.L_126:


//--------------------- .nv.info._Z4spMVPKiS0_PKfS2_Pfi --------------------------
	.section	.nv.info._Z4spMVPKiS0_PKfS2_Pfi,"",@"SHT_CUDA_INFO"
	.sectionflags	@""
	.align	4


	//----- nvinfo : EIATTR_CUDA_API_VERSION
	.align		4
        /*0000*/ 	.byte	0x04, 0x37
        /*0002*/ 	.short	(.L_128 - .L_127)
.L_127:
        /*0004*/ 	.word	0x00000082


	//----- nvinfo : EIATTR_KPARAM_INFO
	.align		4
.L_128:
        /*0008*/ 	.byte	0x04, 0x17
        /*000a*/ 	.short	(.L_130 - .L_129)
.L_129:
        /*000c*/ 	.word	0x00000000
        /*0010*/ 	.short	0x0005
        /*0012*/ 	.short	0x0028
        /*0014*/ 	.byte	0x00, 0xf0, 0x11, 0x00


	//----- nvinfo : EIATTR_KPARAM_INFO
	.align		4
.L_130:
        /*0018*/ 	.byte	0x04, 0x17
        /*001a*/ 	.short	(.L_132 - .L_131)
.L_131:
        /*001c*/ 	.word	0x00000000
        /*0020*/ 	.short	0x0004
        /*0022*/ 	.short	0x0020
        /*0024*/ 	.byte	0x00, 0xf5, 0x21, 0x00


	//----- nvinfo : EIATTR_KPARAM_INFO
	.align		4
.L_132:
        /*0028*/ 	.byte	0x04, 0x17
        /*002a*/ 	.short	(.L_134 - .L_133)
.L_133:
        /*002c*/ 	.word	0x00000000
        /*0030*/ 	.short	0x0003
        /*0032*/ 	.short	0x0018
        /*0034*/ 	.byte	0x00, 0xf5, 0x21, 0x00


	//----- nvinfo : EIATTR_KPARAM_INFO
	.align		4
.L_134:
        /*0038*/ 	.byte	0x04, 0x17
        /*003a*/ 	.short	(.L_136 - .L_135)
.L_135:
        /*003c*/ 	.word	0x00000000
        /*0040*/ 	.short	0x0002
        /*0042*/ 	.short	0x0010
        /*0044*/ 	.byte	0x00, 0xf5, 0x21, 0x00


	//----- nvinfo : EIATTR_KPARAM_INFO
	.align		4
.L_136:
        /*0048*/ 	.byte	0x04, 0x17
        /*004a*/ 	.short	(.L_138 - .L_137)
.L_137:
        /*004c*/ 	.word	0x00000000
        /*0050*/ 	.short	0x0001
        /*0052*/ 	.short	0x0008
        /*0054*/ 	.byte	0x00, 0xf5, 0x21, 0x00


	//----- nvinfo : EIATTR_KPARAM_INFO
	.align		4
.L_138:
        /*0058*/ 	.byte	0x04, 0x17
        /*005a*/ 	.short	(.L_140 - .L_139)
.L_139:
        /*005c*/ 	.word	0x00000000
        /*0060*/ 	.short	0x0000
        /*0062*/ 	.short	0x0000
        /*0064*/ 	.byte	0x00, 0xf5, 0x21, 0x00


	//----- nvinfo : EIATTR_SPARSE_MMA_MASK
	.align		4
.L_140:
        /*0068*/ 	.byte	0x03, 0x50
        /*006a*/ 	.short	0x0000


	//----- nvinfo : EIATTR_MAXREG_COUNT
	.align		4
        /*006c*/ 	.byte	0x03, 0x1b
        /*006e*/ 	.short	0x00ff


	//----- nvinfo : EIATTR_MERCURY_ISA_VERSION
	.align		4
        /*0070*/ 	.byte	0x03, 0x5f
        /*0072*/ 	.short	0x0101


	//----- nvinfo : EIATTR_VRC_CTA_INIT_COUNT
	.align		4
        /*0074*/ 	.byte	0x02, 0x4a
	.zero		1
	.zero		1


	//----- nvinfo : EIATTR_EXIT_INSTR_OFFSETS
	.align		4
        /*0078*/ 	.byte	0x04, 0x1c
        /*007a*/ 	.short	(.L_142 - .L_141)


	//   ....[0]....
.L_141:
        /*007c*/ 	.word	0x00000070


	//   ....[1]....
        /*0080*/ 	.word	0x00000f60


	//----- nvinfo : EIATTR_CRS_STACK_SIZE
	.align		4
.L_142:
        /*0084*/ 	.byte	0x04, 0x1e
        /*0086*/ 	.short	(.L_144 - .L_143)
.L_143:
        /*0088*/ 	.word	0x00000000


	//----- nvinfo : EIATTR_CBANK_PARAM_SIZE
	.align		4
.L_144:
        /*008c*/ 	.byte	0x03, 0x19
        /*008e*/ 	.short	0x002c


	//----- nvinfo : EIATTR_PARAM_CBANK
	.align		4
        /*0090*/ 	.byte	0x04, 0x0a
        /*0092*/ 	.short	(.L_146 - .L_145)
	.align		4
.L_145:
        /*0094*/ 	.word	index@(.nv.constant0._Z4spMVPKiS0_PKfS2_Pfi)
        /*0098*/ 	.short	0x0380
        /*009a*/ 	.short	0x002c


	//----- nvinfo : EIATTR_SW_WAR
	.align		4
.L_146:
        /*009c*/ 	.byte	0x04, 0x36
        /*009e*/ 	.short	(.L_148 - .L_147)
.L_147:
        /*00a0*/ 	.word	0x00000008
.L_148:


//--------------------- .nv.info._Z7reduce1PKfPfj --------------------------
	.section	.nv.info._Z7reduce1PKfPfj,"",@"SHT_CUDA_INFO"
	.sectionflags	@""
	.align	4


	//----- nvinfo : EIATTR_CUDA_API_VERSION
	.align		4
        /*0000*/ 	.byte	0x04, 0x37
        /*0002*/ 	.short	(.L_150 - .L_149)
.L_149:
        /*0004*/ 	.word	0x00000082


	//----- nvinfo : EIATTR_KPARAM_INFO
	.align		4
.L_150:
        /*0008*/ 	.byte	0x04, 0x17
        /*000a*/ 	.short	(.L_152 - .L_151)
.L_151:
        /*000c*/ 	.word	0x00000000
        /*0010*/ 	.short	0x0002
        /*0012*/ 	.short	0x0010
        /*0014*/ 	.byte	0x00, 0xf0, 0x11, 0x00


	//----- nvinfo : EIATTR_KPARAM_INFO
	.align		4
.L_152:
        /*0018*/ 	.byte	0x04, 0x17
        /*001a*/ 	.short	(.L_154 - .L_153)
.L_153:
        /*001c*/ 	.word	0x00000000
        /*0020*/ 	.short	0x0001
        /*0022*/ 	.short	0x0008
        /*0024*/ 	.byte	0x00, 0xf5, 0x21, 0x00


	//----- nvinfo : EIATTR_KPARAM_INFO
	.align		4
.L_154:
        /*0028*/ 	.byte	0x04, 0x17
        /*002a*/ 	.short	(.L_156 - .L_155)
.L_155:
        /*002c*/ 	.word	0x00000000
        /*0030*/ 	.short	0x0000
        /*0032*/ 	.short	0x0000
        /*0034*/ 	.byte	0x00, 0xf5, 0x21, 0x00


	//----- nvinfo : EIATTR_SPARSE_MMA_MASK
	.align		4
.L_156:
        /*0038*/ 	.byte	0x03, 0x50
        /*003a*/ 	.short	0x0000


	//----- nvinfo : EIATTR_MAXREG_COUNT
	.align		4
        /*003c*/ 	.byte	0x03, 0x1b
        /*003e*/ 	.short	0x00ff


	//----- nvinfo : EIATTR_NUM_BARRIERS
	.align		4
        /*0040*/ 	.byte	0x02, 0x4c
        /*0042*/ 	.byte	0x01
	.zero		1


	//----- nvinfo : EIATTR_MERCURY_ISA_VERSION
	.align		4
        /*0044*/ 	.byte	0x03, 0x5f
        /*0046*/ 	.short	0x0101


	//----- nvinfo : EIATTR_VRC_CTA_INIT_COUNT
	.align		4
        /*0048*/ 	.byte	0x02, 0x4a
	.zero		1
	.zero		1


	//----- nvinfo : EIATTR_EXIT_INSTR_OFFSETS
	.align		4
        /*004c*/ 	.byte	0x04, 0x1c
        /*004e*/ 	.short	(.L_158 - .L_157)


	//   ....[0]....
.L_157:
        /*0050*/ 	.word	0x00000210


	//   ....[1]....
        /*0054*/ 	.word	0x00000290


	//----- nvinfo : EIATTR_CBANK_PARAM_SIZE
	.align		4
.L_158:
        /*0058*/ 	.byte	0x03, 0x19
        /*005a*/ 	.short	0x0014


	//----- nvinfo : EIATTR_PARAM_CBANK
	.align		4
        /*005c*/ 	.byte	0x04, 0x0a
        /*005e*/ 	.short	(.L_160 - .L_159)
	.align		4
.L_159:
        /*0060*/ 	.word	index@(.nv.constant0._Z7reduce1PKfPfj)
        /*0064*/ 	.short	0x0380
        /*0066*/ 	.short	0x0014


	//----- nvinfo : EIATTR_SW_WAR
	.align		4
.L_160:
        /*0068*/ 	.byte	0x04, 0x36
        /*006a*/ 	.short	(.L_162 - .L_161)
.L_161:
        /*006c*/ 	.word	0x00000008
.L_162:


//--------------------- .nv.info._Z7reduce0PKfPfi --------------------------
	.section	.nv.info._Z7reduce0PKfPfi,"",@"SHT_CUDA_INFO"
	.sectionflags	@""
	.align	4


	//----- nvinfo : EIATTR_CUDA_API_VERSION
	.align		4
        /*0000*/ 	.byte	0x04, 0x37
        /*0002*/ 	.short	(.L_164 - .L_163)
.L_163:
        /*0004*/ 	.word	0x00000082


	//----- nvinfo : EIATTR_KPARAM_INFO
	.align		4
.L_164:
        /*0008*/ 	.byte	0x04, 0x17
        /*000a*/ 	.short	(.L_166 - .L_165)
.L_165:
        /*000c*/ 	.word	0x00000000
        /*0010*/ 	.short	0x0002
        /*0012*/ 	.short	0x0010
        /*0014*/ 	.byte	0x00, 0xf0, 0x11, 0x00


	//----- nvinfo : EIATTR_KPARAM_INFO
	.align		4
.L_166:
        /*0018*/ 	.byte	0x04, 0x17
        /*001a*/ 	.short	(.L_168 - .L_167)
.L_167:
        /*001c*/ 	.word	0x00000000
        /*0020*/ 	.short	0x0001
        /*0022*/ 	.short	0x0008
        /*0024*/ 	.byte	0x00, 0xf5, 0x21, 0x00


	//----- nvinfo : EIATTR_KPARAM_INFO
	.align		4
.L_168:
        /*0028*/ 	.byte	0x04, 0x17
        /*002a*/ 	.short	(.L_170 - .L_169)
.L_169:
        /*002c*/ 	.word	0x00000000
        /*0030*/ 	.short	0x0000
        /*0032*/ 	.short	0x0000
        /*0034*/ 	.byte	0x00, 0xf5, 0x21, 0x00


	//----- nvinfo : EIATTR_SPARSE_MMA_MASK
	.align		4
.L_170:
        /*0038*/ 	.byte	0x03, 0x50
        /*003a*/ 	.short	0x0000


	//----- nvinfo : EIATTR_MAXREG_COUNT
	.align		4
        /*003c*/ 	.byte	0x03, 0x1b
        /*003e*/ 	.short	0x00ff


	//----- nvinfo : EIATTR_NUM_BARRIERS
	.align		4
        /*0040*/ 	.byte	0x02, 0x4c
        /*0042*/ 	.byte	0x01
	.zero		1


	//----- nvinfo : EIATTR_MERCURY_ISA_VERSION
	.align		4
        /*0044*/ 	.byte	0x03, 0x5f
        /*0046*/ 	.short	0x0101


	//----- nvinfo : EIATTR_VRC_CTA_INIT_COUNT
	.align		4
        /*0048*/ 	.byte	0x02, 0x4a
	.zero		1
	.zero		1


	//----- nvinfo : EIATTR_EXIT_INSTR_OFFSETS
	.align		4
        /*004c*/ 	.byte	0x04, 0x1c
        /*004e*/ 	.short	(.L_172 - .L_171)


	//   ....[0]....
.L_171:
        /*0050*/ 	.word	0x000002d0


	//   ....[1]....
        /*0054*/ 	.word	0x00000350


	//----- nvinfo : EIATTR_CRS_STACK_SIZE
	.align		4
.L_172:
        /*0058*/ 	.byte	0x04, 0x1e
        /*005a*/ 	.short	(.L_174 - .L_173)
.L_173:
        /*005c*/ 	.word	0x00000000


	//----- nvinfo : EIATTR_CBANK_PARAM_SIZE
	.align		4
.L_174:
        /*0060*/ 	.byte	0x03, 0x19
        /*0062*/ 	.short	0x0014


	//----- nvinfo : EIATTR_PARAM_CBANK
	.align		4
        /*0064*/ 	.byte	0x04, 0x0a
        /*0066*/ 	.short	(.L_176 - .L_175)
	.align		4
.L_175:
        /*0068*/ 	.word	index@(.nv.constant0._Z7reduce0PKfPfi)
        /*006c*/ 	.short	0x0380
        /*006e*/ 	.short	0x0014


	//----- nvinfo : EIATTR_SW_WAR
	.align		4
.L_176:
        /*0070*/ 	.byte	0x04, 0x36
        /*0072*/ 	.short	(.L_178 - .L_177)
.L_177:
        /*0074*/ 	.word	0x00000008
.L_178:


//--------------------- .nv.info._Z4axpyfPKfS0_iPf --------------------------
	.section	.nv.info._Z4axpyfPKfS0_iPf,"",@"SHT_CUDA_INFO"
	.sectionflags	@""
	.align	4


	//----- nvinfo : EIATTR_CUDA_API_VERSION
	.align		4
        /*0000*/ 	.byte	0x04, 0x37
        /*0002*/ 	.short	(.L_180 - .L_179)
.L_179:
        /*0004*/ 	.word	0x00000082


	//----- nvinfo : EIATTR_KPARAM_INFO
	.align		4
.L_180:
        /*0008*/ 	.byte	0x04, 0x17
        /*000a*/ 	.short	(.L_182 - .L_181)
.L_181:
        /*000c*/ 	.word	0x00000000
        /*0010*/ 	.short	0x0004
        /*0012*/ 	.short	0x0020
        /*0014*/ 	.byte	0x00, 0xf5, 0x21, 0x00


	//----- nvinfo : EIATTR_KPARAM_INFO
	.align		4
.L_182:
        /*0018*/ 	.byte	0x04, 0x17
        /*001a*/ 	.short	(.L_184 - .L_183)
.L_183:
        /*001c*/ 	.word	0x00000000
        /*0020*/ 	.short	0x0003
        /*0022*/ 	.short	0x0018
        /*0024*/ 	.byte	0x00, 0xf0, 0x11, 0x00


	//----- nvinfo : EIATTR_KPARAM_INFO
	.align		4
.L_184:
        /*0028*/ 	.byte	0x04, 0x17
        /*002a*/ 	.short	(.L_186 - .L_185)
.L_185:
        /*002c*/ 	.word	0x00000000
        /*0030*/ 	.short	0x0002
        /*0032*/ 	.short	0x0010
        /*0034*/ 	.byte	0x00, 0xf5, 0x21, 0x00


	//----- nvinfo : EIATTR_KPARAM_INFO
	.align		4
.L_186:
        /*0038*/ 	.byte	0x04, 0x17
        /*003a*/ 	.short	(.L_188 - .L_187)
.L_187:
        /*003c*/ 	.word	0x00000000
        /*0040*/ 	.short	0x0001
        /*0042*/ 	.short	0x0008
        /*0044*/ 	.byte	0x00, 0xf5, 0x21, 0x00


	//----- nvinfo : EIATTR_KPARAM_INFO
	.align		4
.L_188:
        /*0048*/ 	.byte	0x04, 0x17
        /*004a*/ 	.short	(.L_190 - .L_189)
.L_189:
        /*004c*/ 	.word	0x00000000
        /*0050*/ 	.short	0x0000
        /*0052*/ 	.short	0x0000
        /*0054*/ 	.byte	0x00, 0xf0, 0x11, 0x00


	//----- nvinfo : EIATTR_SPARSE_MMA_MASK
	.align		4
.L_190:
        /*0058*/ 	.byte	0x03, 0x50
        /*005a*/ 	.short	0x0000


	//----- nvinfo : EIATTR_MAXREG_COUNT
	.align		4
        /*005c*/ 	.byte	0x03, 0x1b
        /*005e*/ 	.short	0x00ff


	//----- nvinfo : EIATTR_MERCURY_ISA_VERSION
	.align		4
        /*0060*/ 	.byte	0x03, 0x5f
        /*0062*/ 	.short	0x0101


	//----- nvinfo : EIATTR_VRC_CTA_INIT_COUNT
	.align		4
        /*0064*/ 	.byte	0x02, 0x4a
	.zero		1
	.zero		1


	//----- nvinfo : EIATTR_EXIT_INSTR_OFFSETS
	.align		4
        /*0068*/ 	.byte	0x04, 0x1c
        /*006a*/ 	.short	(.L_192 - .L_191)


	//   ....[0]....
.L_191:
        /*006c*/ 	.word	0x00000070


	//   ....[1]....
        /*0070*/ 	.word	0x00000140


	//----- nvinfo : EIATTR_CBANK_PARAM_SIZE
	.align		4
.L_192:
        /*0074*/ 	.byte	0x03, 0x19
        /*0076*/ 	.short	0x0028


	//----- nvinfo : EIATTR_PARAM_CBANK
	.align		4
        /*0078*/ 	.byte	0x04, 0x0a
        /*007a*/ 	.short	(.L_194 - .L_193)
	.align		4
.L_193:
        /*007c*/ 	.word	index@(.nv.constant0._Z4axpyfPKfS0_iPf)
        /*0080*/ 	.short	0x0380
        /*0082*/ 	.short	0x0028


	//----- nvinfo : EIATTR_SW_WAR
	.align		4
.L_194:
        /*0084*/ 	.byte	0x04, 0x36
        /*0086*/ 	.short	(.L_196 - .L_195)
.L_195:
        /*0088*/ 	.word	0x00000008
.L_196:


//--------------------- .nv.callgraph             --------------------------
	.section	.nv.callgraph,"",@"SHT_CUDA_CALLGRAPH"
	.align	4
	.sectionentsize	8
	.align		4
        /*0000*/ 	.word	0x00000000
	.align		4
        /*0004*/ 	.word	0xffffffff
	.align		4
        /*0008*/ 	.word	0x00000000
	.align		4
        /*000c*/ 	.word	0xfffffffe
	.align		4
        /*0010*/ 	.word	0x00000000
	.align		4
        /*0014*/ 	.word	0xfffffffd
	.align		4
        /*0018*/ 	.word	0x00000000
	.align		4
        /*001c*/ 	.word	0xfffffffc


//--------------------- .nv.constant4             --------------------------
	.section	.nv.constant4,"a",@progbits
	.align	8
	.align		8
.nv.constant4:
        /*0000*/ 	.dword	_ZN34_INTERNAL_96146a78_4_k_cu_bc4882b74cuda3std3__45__cpo5beginE
	.align		8
        /*0008*/ 	.dword	_ZN34_INTERNAL_96146a78_4_k_cu_bc4882b74cuda3std3__45__cpo3endE
	.align		8
        /*0010*/ 	.dword	_ZN34_INTERNAL_96146a78_4_k_cu_bc4882b74cuda3std3__45__cpo6cbeginE
	.align		8
        /*0018*/ 	.dword	_ZN34_INTERNAL_96146a78_4_k_cu_bc4882b74cuda3std3__45__cpo4cendE
	.align		8
        /*0020*/ 	.dword	_ZN34_INTERNAL_96146a78_4_k_cu_bc4882b74cuda3std3__45__cpo6rbeginE
	.align		8
        /*0028*/ 	.dword	_ZN34_INTERNAL_96146a78_4_k_cu_bc4882b74cuda3std3__45__cpo4rendE
	.align		8
        /*0030*/ 	.dword	_ZN34_INTERNAL_96146a78_4_k_cu_bc4882b74cuda3std3__45__cpo7crbeginE
	.align		8
        /*0038*/ 	.dword	_ZN34_INTERNAL_96146a78_4_k_cu_bc4882b74cuda3std3__45__cpo5crendE
	.align		8
        /*0040*/ 	.dword	_ZN34_INTERNAL_96146a78_4_k_cu_bc4882b74cuda3std3__436_GLOBAL__N__96146a78_4_k_cu_bc4882b76ignoreE
	.align		8
        /*0048*/ 	.dword	_ZN34_INTERNAL_96146a78_4_k_cu_bc4882b74cuda3std3__419piecewise_constructE
	.align		8
        /*0050*/ 	.dword	_ZN34_INTERNAL_96146a78_4_k_cu_bc4882b74cuda3std3__48in_placeE
	.align		8
        /*0058*/ 	.dword	_ZN34_INTERNAL_96146a78_4_k_cu_bc4882b74cuda3std3__420unreachable_sentinelE
	.align		8
        /*0060*/ 	.dword	_ZN34_INTERNAL_96146a78_4_k_cu_bc4882b74cuda3std3__47nulloptE
	.align		8
        /*0068*/ 	.dword	_ZN34_INTERNAL_96146a78_4_k_cu_bc4882b74cuda3std3__48unexpectE
	.align		8
        /*0070*/ 	.dword	_ZN34_INTERNAL_96146a78_4_k_cu_bc4882b74cuda3std6ranges3__45__cpo4swapE
	.align		8
        /*0078*/ 	.dword	_ZN34_INTERNAL_96146a78_4_k_cu_bc4882b74cuda3std6ranges3__45__cpo9iter_moveE
	.align		8
        /*0080*/ 	.dword	_ZN34_INTERNAL_96146a78_4_k_cu_bc4882b74cuda3std6ranges3__45__cpo5beginE
	.align		8
        /*0088*/ 	.dword	_ZN34_INTERNAL_96146a78_4_k_cu_bc4882b74cuda3std6ranges3__45__cpo3endE
	.align		8
        /*0090*/ 	.dword	_ZN34_INTERNAL_96146a78_4_k_cu_bc4882b74cuda3std6ranges3__45__cpo6cbeginE
	.align		8
        /*0098*/ 	.dword	_ZN34_INTERNAL_96146a78_4_k_cu_bc4882b74cuda3std6ranges3__45__cpo4cendE
	.align		8
        /*00a0*/ 	.dword	_ZN34_INTERNAL_96146a78_4_k_cu_bc4882b74cuda3std6ranges3__45__cpo7advanceE
	.align		8
        /*00a8*/ 	.dword	_ZN34_INTERNAL_96146a78_4_k_cu_bc4882b74cuda3std6ranges3__45__cpo9iter_swapE
	.align		8
        /*00b0*/ 	.dword	_ZN34_INTERNAL_96146a78_4_k_cu_bc4882b74cuda3std6ranges3__45__cpo4nextE
	.align		8
        /*00b8*/ 	.dword	_ZN34_INTERNAL_96146a78_4_k_cu_bc4882b74cuda3std6ranges3__45__cpo4prevE
	.align		8
        /*00c0*/ 	.dword	_ZN34_INTERNAL_96146a78_4_k_cu_bc4882b74cuda3std6ranges3__45__cpo4dataE
	.align		8
        /*00c8*/ 	.dword	_ZN34_INTERNAL_96146a78_4_k_cu_bc4882b74cuda3std6ranges3__45__cpo5cdataE
	.align		8
        /*00d0*/ 	.dword	_ZN34_INTERNAL_96146a78_4_k_cu_bc4882b74cuda3std6ranges3__45__cpo4sizeE
	.align		8
        /*00d8*/ 	.dword	_ZN34_INTERNAL_96146a78_4_k_cu_bc4882b74cuda3std6ranges3__45__cpo5ssizeE
	.align		8
        /*00e0*/ 	.dword	_ZN34_INTERNAL_96146a78_4_k_cu_bc4882b74cuda3std6ranges3__45__cpo8distanceE
	.align		8
        /*00e8*/ 	.dword	_ZN34_INTERNAL_96146a78_4_k_cu_bc4882b76thrust24THRUST_300001_SM_1000_NS8cuda_cub3parE
	.align		8
        /*00f0*/ 	.dword	_ZN34_INTERNAL_96146a78_4_k_cu_bc4882b76thrust24THRUST_300001_SM_1000_NS8cuda_cub10par_nosyncE
	.align		8
        /*00f8*/ 	.dword	_ZN34_INTERNAL_96146a78_4_k_cu_bc4882b76thrust24THRUST_300001_SM_1000_NS6system6detail10sequential3seqE
	.align		8
        /*0100*/ 	.dword	_ZN34_INTERNAL_96146a78_4_k_cu_bc4882b76thrust24THRUST_300001_SM_1000_NS12placeholders2_1E
	.align		8
        /*0108*/ 	.dword	_ZN34_INTERNAL_96146a78_4_k_cu_bc4882b76thrust24THRUST_300001_SM_1000_NS12placeholders2_2E
	.align		8
        /*0110*/ 	.dword	_ZN34_INTERNAL_96146a78_4_k_cu_bc4882b76thrust24THRUST_300001_SM_1000_NS12placeholders2_3E
	.align		8
        /*0118*/ 	.dword	_ZN34_INTERNAL_96146a78_4_k_cu_bc4882b76thrust24THRUST_300001_SM_1000_NS12placeholders2_4E
	.align		8
        /*0120*/ 	.dword	_ZN34_INTERNAL_96146a78_4_k_cu_bc4882b76thrust24THRUST_300001_SM_1000_NS12placeholders2_5E
	.align		8
        /*0128*/ 	.dword	_ZN34_INTERNAL_96146a78_4_k_cu_bc4882b76thrust24THRUST_300001_SM_1000_NS12placeholders2_6E
	.align		8
        /*0130*/ 	.dword	_ZN34_INTERNAL_96146a78_4_k_cu_bc4882b76thrust24THRUST_300001_SM_1000_NS12placeholders2_7E
	.align		8
        /*0138*/ 	.dword	_ZN34_INTERNAL_96146a78_4_k_cu_bc4882b76thrust24THRUST_300001_SM_1000_NS12placeholders2_8E
	.align		8
        /*0140*/ 	.dword	_ZN34_INTERNAL_96146a78_4_k_cu_bc4882b76thrust24THRUST_300001_SM_1000_NS12placeholders2_9E
	.align		8
        /*0148*/ 	.dword	_ZN34_INTERNAL_96146a78_4_k_cu_bc4882b76thrust24THRUST_300001_SM_1000_NS12placeholders3_10E
	.align		8
        /*0150*/ 	.dword	_ZN34_INTERNAL_96146a78_4_k_cu_bc4882b76thrust24THRUST_300001_SM_1000_NS3seqE


//--------------------- .text._ZN3cub18CUB_300001_SM_10006detail11EmptyKernelIvEEvv --------------------------
	.section	.text._ZN3cub18CUB_300001_SM_10006detail11EmptyKernelIvEEvv,"ax",@progbits
	.align	128
        .global         _ZN3cub18CUB_300001_SM_10006detail11EmptyKernelIvEEvv
        .type           _ZN3cub18CUB_300001_SM_10006detail11EmptyKernelIvEEvv,@function
        .size           _ZN3cub18CUB_300001_SM_10006detail11EmptyKernelIvEEvv,(.L_x_32 - _ZN3cub18CUB_300001_SM_10006detail11EmptyKernelIvEEvv)
        .other          _ZN3cub18CUB_300001_SM_10006detail11EmptyKernelIvEEvv,@"STO_CUDA_ENTRY STV_DEFAULT"
_ZN3cub18CUB_300001_SM_10006detail11EmptyKernelIvEEvv:
.text._ZN3cub18CUB_300001_SM_10006detail11EmptyKernelIvEEvv:
[----:B------:R-:W-:Y:S01]  /*0000*/  LDC R1, c[0x0][0x37c] ;  /* 0x0000df00ff017b82 */ /* 0x000fe20000000800 */
[----:B------:R-:W-:Y:S05]  /*0010*/  EXIT ;  /* 0x000000000000794d */ /* 0x000fea0003800000 */
.L_x_0:
[----:B------:R-:W-:-:S00]  /*0020*/  BRA `(.L_x_0) ;  /* 0xfffffffc00fc7947 */ /* 0x000fc0000383ffff */
[----:B------:R-:W-:-:S00]  /*0030*/  NOP ;  /* 0x0000000000007918 */ /* 0x000fc00000000000 */
        /* <DEDUP_REMOVED lines=12> */
.L_x_32:


//--------------------- .text._Z8multiplyPKfS0_Pfi --------------------------
	.section	.text._Z8multiplyPKfS0_Pfi,"ax",@progbits
	.align	128
        .global         _Z8multiplyPKfS0_Pfi
        .type           _Z8multiplyPKfS0_Pfi,@function
        .size           _Z8multiplyPKfS0_Pfi,(.L_x_33 - _Z8multiplyPKfS0_Pfi)
        .other          _Z8multiplyPKfS0_Pfi,@"STO_CUDA_ENTRY STV_DEFAULT"
_Z8multiplyPKfS0_Pfi:
.text._Z8multiplyPKfS0_Pfi:
[----:B------:R-:W-:Y:S01]  /*0000*/  LDC R1, c[0x0][0x37c] ;  /* 0x0000df00ff017b82 */ /* 0x000fe20000000800 */
[----:B------:R-:W0:Y:S07]  /*0010*/  S2R R0, SR_TID.X ;  /* 0x0000000000007919 */ /* 0x000e2e0000002100 */
[----:B------:R-:W0:Y:S01]  /*0020*/  S2UR UR4, SR_CTAID.X ;  /* 0x00000000000479c3 */ /* 0x000e220000002500 */
[----:B------:R-:W1:Y:S07]  /*0030*/  LDCU UR5, c[0x0][0x398] ;  /* 0x00007300ff0577ac */ /* 0x000e6e0008000800 */
[----:B------:R-:W0:Y:S02]  /*0040*/  LDC R15, c[0x0][0x360] ;  /* 0x0000d800ff0f7b82 */ /* 0x000e240000000800 */
[----:B0-----:R-:W-:-:S05]  /*0050*/  IMAD R0, R15, UR4, R0 ;  /* 0x000000040f007c24 */ /* 0x001fca000f8e0200 */
[----:B-1----:R-:W-:-:S13]  /*0060*/  ISETP.GE.U32.AND P0, PT, R0, UR5, PT ;  /* 0x0000000500007c0c */ /* 0x002fda000bf06070 */
[----:B------:R-:W-:Y:S05]  /*0070*/  @P0 EXIT ;  /* 0x000000000000094d */ /* 0x000fea0003800000 */
[----:B------:R-:W0:Y:S01]  /*0080*/  LDC.64 R12, c[0x0][0x390] ;  /* 0x0000e400ff0c7b82 */ /* 0x000e220000000a00 */
[----:B------:R-:W1:Y:S01]  /*0090*/  LDCU UR4, c[0x0][0x370] ;  /* 0x00006e00ff0477ac */ /* 0x000e620008000800 */
[----:B------:R-:W2:Y:S06]  /*00a0*/  LDCU.64 UR6, c[0x0][0x358] ;  /* 0x00006b00ff0677ac */ /* 0x000eac0008000a00 */
[----:B------:R-:W3:Y:S08]  /*00b0*/  LDC.64 R8, c[0x0][0x380] ;  /* 0x0000e000ff087b82 */ /* 0x000ef00000000a00 */
[----:B------:R-:W4:Y:S01]  /*00c0*/  LDC.64 R10, c[0x0][0x388] ;  /* 0x0000e200ff0a7b82 */ /* 0x000f220000000a00 */
[----:B-1----:R-:W-:-:S07]  /*00d0*/  IMAD R15, R15, UR4, RZ ;  /* 0x000000040f0f7c24 */ /* 0x002fce000f8e02ff */
.L_x_1:
[----:B---3--:R-:W-:-:S04]  /*00e0*/  IMAD.WIDE.U32 R2, R0, 0x4, R8 ;  /* 0x0000000400027825 */ /* 0x008fc800078e0008 */
[C---:B----4-:R-:W-:Y:S02]  /*00f0*/  IMAD.WIDE.U32 R4, R0.reuse, 0x4, R10 ;  /* 0x0000000400047825 */ /* 0x050fe400078e000a */
[----:B--2---:R-:W2:Y:S04]  /*0100*/  LDG.E R2, desc[UR6][R2.64] ;  /* 0x0000000602027981 */ /* 0x004ea8000c1e1900 */
[----:B------:R-:W2:Y:S01]  /*0110*/  LDG.E R5, desc[UR6][R4.64] ;  /* 0x0000000604057981 */ /* 0x000ea2000c1e1900 */
[----:B01----:R-:W-:Y:S01]  /*0120*/  IMAD.WIDE.U32 R6, R0, 0x4, R12 ;  /* 0x0000000400067825 */ /* 0x003fe200078e000c */
[----:B------:R-:W-:-:S04]  /*0130*/  IADD3 R0, PT, PT, R15, R0, RZ ;  /* 0x000000000f007210 */ /* 0x000fc80007ffe0ff */
[----:B------:R-:W-:Y:S01]  /*0140*/  ISETP.GE.U32.AND P0, PT, R0, UR5, PT ;  /* 0x0000000500007c0c */ /* 0x000fe2000bf06070 */
[----:B--2---:R-:W-:-:S05]  /*0150*/  FMUL R17, R2, R5 ;  /* 0x0000000502117220 */ /* 0x004fca0000400000 */
[----:B------:R1:W-:Y:S07]  /*0160*/  STG.E desc[UR6][R6.64], R17 ;  /* 0x0000001106007986 */ /* 0x0003ee000c101906 */
[----:B------:R-:W-:Y:S05]  /*0170*/  @!P0 BRA `(.L_x_1) ;  /* 0xfffffffc00d88947 */ /* 0x000fea000383ffff */
[----:B------:R-:W-:Y:S05]  /*0180*/  EXIT ;  /* 0x000000000000794d */ /* 0x000fea0003800000 */
.L_x_2:
        /* <DEDUP_REMOVED lines=15> */
.L_x_33:


//--------------------- .text._Z3dotPKfS0_Pfi     --------------------------
	.section	.text._Z3dotPKfS0_Pfi,"ax",@progbits
	.align	128
        .global         _Z3dotPKfS0_Pfi
        .type           _Z3dotPKfS0_Pfi,@function
        .size           _Z3dotPKfS0_Pfi,(.L_x_34 - _Z3dotPKfS0_Pfi)
        .other          _Z3dotPKfS0_Pfi,@"STO_CUDA_ENTRY STV_DEFAULT"
_Z3dotPKfS0_Pfi:
.text._Z3dotPKfS0_Pfi:
[----:B------:R-:W-:Y:S08]  /*0000*/  LDC R1, c[0x0][0x37c] ;  /* 0x0000df00ff017b82 */ /* 0x000ff00000000800 */
[----:B------:R-:W0:Y:S01]  /*0010*/  S2UR UR5, SR_CgaCtaId ;  /* 0x00000000000579c3 */ /* 0x000e220000008800 */
[----:B------:R-:W1:Y:S01]  /*0020*/  S2R R12, SR_TID.X ;  /* 0x00000000000c7919 */ /* 0x000e620000002100 */
[----:B------:R-:W2:Y:S01]  /*0030*/  LDCU UR8, c[0x0][0x360] ;  /* 0x00006c00ff0877ac */ /* 0x000ea20008000800 */
[----:B------:R-:W-:Y:S01]  /*0040*/  BSSY.RECONVERGENT B0, `(.L_x_3) ;  /* 0x000001c000007945 */ /* 0x000fe20003800200 */
[----:B------:R-:W3:Y:S01]  /*0050*/  S2R R15, SR_CTAID.X ;  /* 0x00000000000f7919 */ /* 0x000ee20000002500 */
[----:B------:R-:W-:Y:S01]  /*0060*/  UMOV UR4, 0x400 ;  /* 0x0000040000047882 */ /* 0x000fe20000000000 */
[----:B------:R-:W4:Y:S01]  /*0070*/  LDCU.64 UR6, c[0x0][0x358] ;  /* 0x00006b00ff0677ac */ /* 0x000f220008000a00 */
[----:B--2---:R-:W-:Y:S01]  /*0080*/  IMAD.U32 R11, RZ, RZ, UR8 ;  /* 0x00000008ff0b7e24 */ /* 0x004fe2000f8e00ff */
[----:B0-----:R-:W-:Y:S01]  /*0090*/  ULEA UR4, UR5, UR4, 0x18 ;  /* 0x0000000405047291 */ /* 0x001fe2000f8ec0ff */
[----:B------:R-:W0:Y:S05]  /*00a0*/  LDCU UR5, c[0x0][0x398] ;  /* 0x00007300ff0577ac */ /* 0x000e2a0008000800 */
[----:B-1----:R-:W-:Y:S01]  /*00b0*/  LEA R10, R12, UR4, 0x2 ;  /* 0x000000040c0a7c11 */ /* 0x002fe2000f8e10ff */
[----:B---3--:R-:W-:-:S04]  /*00c0*/  IMAD R0, R15, UR8, R12 ;  /* 0x000000080f007c24 */ /* 0x008fc8000f8e020c */
[----:B------:R1:W-:Y:S01]  /*00d0*/  STS [R10], RZ ;  /* 0x000000ff0a007388 */ /* 0x0003e20000000800 */
[----:B0-----:R-:W-:-:S13]  /*00e0*/  ISETP.GE.U32.AND P0, PT, R0, UR5, PT ;  /* 0x0000000500007c0c */ /* 0x001fda000bf06070 */
[----:B-1--4-:R-:W-:Y:S05]  /*00f0*/  @P0 BRA `(.L_x_4) ;  /* 0x0000000000400947 */ /* 0x012fea0003800000 */
[----:B------:R-:W0:Y:S01]  /*0100*/  LDC.64 R6, c[0x0][0x380] ;  /* 0x0000e000ff067b82 */ /* 0x000e220000000a00 */
[----:B------:R-:W1:Y:S01]  /*0110*/  LDCU UR4, c[0x0][0x370] ;  /* 0x00006e00ff0477ac */ /* 0x000e620008000800 */
[----:B------:R-:W-:Y:S01]  /*0120*/  HFMA2 R13, -RZ, RZ, 0, 0 ;  /* 0x00000000ff0d7431 */ /* 0x000fe200000001ff */
[----:B------:R-:W-:Y:S05]  /*0130*/  BSSY.RECONVERGENT B1, `(.L_x_5) ;  /* 0x000000b000017945 */ /* 0x000fea0003800200 */
[----:B------:R-:W2:Y:S01]  /*0140*/  LDC.64 R8, c[0x0][0x388] ;  /* 0x0000e200ff087b82 */ /* 0x000ea20000000a00 */
[----:B-1----:R-:W-:-:S07]  /*0150*/  IMAD R17, R11, UR4, RZ ;  /* 0x000000040b117c24 */ /* 0x002fce000f8e02ff */
.L_x_6:
[----:B0-----:R-:W-:-:S04]  /*0160*/  IMAD.WIDE.U32 R2, R0, 0x4, R6 ;  /* 0x0000000400027825 */ /* 0x001fc800078e0006 */
[----:B--2---:R-:W-:Y:S02]  /*0170*/  IMAD.WIDE.U32 R4, R0, 0x4, R8 ;  /* 0x0000000400047825 */ /* 0x004fe400078e0008 */
[----:B------:R-:W2:Y:S04]  /*0180*/  LDG.E R2, desc[UR6][R2.64] ;  /* 0x0000000602027981 */ /* 0x000ea8000c1e1900 */
[----:B------:R-:W2:Y:S01]  /*0190*/  LDG.E R4, desc[UR6][R4.64] ;  /* 0x0000000604047981 */ /* 0x000ea2000c1e1900 */
[----:B------:R-:W-:-:S05]  /*01a0*/  IMAD.IADD R0, R17, 0x1, R0 ;  /* 0x0000000111007824 */ /* 0x000fca00078e0200 */
[----:B------:R-:W-:Y:S01]  /*01b0*/  ISETP.GE.U32.AND P0, PT, R0, UR5, PT ;  /* 0x0000000500007c0c */ /* 0x000fe2000bf06070 */
[----:B--2---:R-:W-:-:S12]  /*01c0*/  FFMA R13, R2, R4, R13 ;  /* 0x00000004020d7223 */ /* 0x004fd8000000000d */
[----:B------:R-:W-:Y:S05]  /*01d0*/  @!P0 BRA `(.L_x_6) ;  /* 0xfffffffc00e08947 */ /* 0x000fea000383ffff */
[----:B------:R-:W-:Y:S05]  /*01e0*/  BSYNC.RECONVERGENT B1 ;  /* 0x0000000000017941 */ /* 0x000fea0003800200 */
.L_x_5:
[----:B------:R0:W-:Y:S02]  /*01f0*/  STS [R10], R13 ;  /* 0x0000000d0a007388 */ /* 0x0001e40000000800 */
.L_x_4:
[----:B------:R-:W-:Y:S05]  /*0200*/  BSYNC.RECONVERGENT B0 ;  /* 0x0000000000007941 */ /* 0x000fea0003800200 */
.L_x_3:
[----:B------:R-:W-:Y:S01]  /*0210*/  BAR.SYNC.DEFER_BLOCKING 0x0 ;  /* 0x0000000000007b1d */ /* 0x000fe20000010000 */
[----:B------:R-:W-:Y:S02]  /*0220*/  ISETP.GE.U32.AND P1, PT, R11, 0x2, PT ;  /* 0x000000020b00780c */ /* 0x000fe40003f26070 */
[----:B------:R-:W-:-:S11]  /*0230*/  ISETP.NE.AND P0, PT, R12, RZ, PT ;  /* 0x000000ff0c00720c */ /* 0x000fd60003f05270 */
[----:B------:R-:W-:Y:S05]  /*0240*/  @!P1 BRA `(.L_x_7) ;  /* 0x00000000002c9947 */ /* 0x000fea0003800000 */
.L_x_8:
[----:B------:R-:W-:-:S04]  /*0250*/  SHF.R.U32.HI R5, RZ, 0x1, R11 ;  /* 0x00000001ff057819 */ /* 0x000fc8000001160b */
[----:B------:R-:W-:-:S13]  /*0260*/  ISETP.GE.U32.AND P1, PT, R12, R5, PT ;  /* 0x000000050c00720c */ /* 0x000fda0003f26070 */
[----:B------:R-:W-:Y:S01]  /*0270*/  @!P1 LEA R0, R5, R10, 0x2 ;  /* 0x0000000a05009211 */ /* 0x000fe200078e10ff */
[----:B------:R-:W-:Y:S05]  /*0280*/  @!P1 LDS R3, [R10] ;  /* 0x000000000a039984 */ /* 0x000fea0000000800 */
[----:B------:R-:W1:Y:S02]  /*0290*/  @!P1 LDS R0, [R0] ;  /* 0x0000000000009984 */ /* 0x000e640000000800 */
[----:B-1----:R-:W-:-:S05]  /*02a0*/  @!P1 FADD R3, R0, R3 ;  /* 0x0000000300039221 */ /* 0x002fca0000000000 */
[----:B------:R1:W-:Y:S01]  /*02b0*/  @!P1 STS [R10], R3 ;  /* 0x000000030a009388 */ /* 0x0003e20000000800 */
[----:B------:R-:W-:Y:S01]  /*02c0*/  BAR.SYNC.DEFER_BLOCKING 0x0 ;  /* 0x0000000000007b1d */ /* 0x000fe20000010000 */
[----:B------:R-:W-:Y:S01]  /*02d0*/  ISETP.GT.U32.AND P1, PT, R11, 0x3, PT ;  /* 0x000000030b00780c */ /* 0x000fe20003f24070 */
[----:B------:R-:W-:-:S12]  /*02e0*/  IMAD.MOV.U32 R11, RZ, RZ, R5 ;  /* 0x000000ffff0b7224 */ /* 0x000fd800078e0005 */
[----:B-1----:R-:W-:Y:S05]  /*02f0*/  @P1 BRA `(.L_x_8) ;  /* 0xfffffffc00d41947 */ /* 0x002fea000383ffff */
.L_x_7:
[----:B------:R-:W-:Y:S05]  /*0300*/  @P0 EXIT ;  /* 0x000000000000094d */ /* 0x000fea0003800000 */
[----:B------:R-:W1:Y:S01]  /*0310*/  S2UR UR5, SR_CgaCtaId ;  /* 0x00000000000579c3 */ /* 0x000e620000008800 */
[----:B------:R-:W-:-:S07]  /*0320*/  UMOV UR4, 0x400 ;  /* 0x0000040000047882 */ /* 0x000fce0000000000 */
[----:B------:R-:W2:Y:S01]  /*0330*/  LDC.64 R2, c[0x0][0x390] ;  /* 0x0000e400ff027b82 */ /* 0x000ea20000000a00 */
[----:B-1----:R-:W-:Y:S01]  /*0340*/  ULEA UR4, UR5, UR4, 0x18 ;  /* 0x0000000405047291 */ /* 0x002fe2000f8ec0ff */
[----:B--2---:R-:W-:-:S08]  /*0350*/  IMAD.WIDE.U32 R2, R15, 0x4, R2 ;  /* 0x000000040f027825 */ /* 0x004fd000078e0002 */
[----:B------:R-:W1:Y:S04]  /*0360*/  LDS R5, [UR4] ;  /* 0x00000004ff057984 */ /* 0x000e680008000800 */
[----:B-1----:R-:W-:Y:S01]  /*0370*/  STG.E desc[UR6][R2.64], R5 ;  /* 0x0000000502007986 */ /* 0x002fe2000c101906 */
[----:B------:R-:W-:Y:S05]  /*0380*/  EXIT ;  /* 0x000000000000794d */ /* 0x000fea0003800000 */
.L_x_9:
        /* <DEDUP_REMOVED lines=15> */
.L_x_34:


//--------------------- .text._Z4spMVPKiS0_PKfS2_Pfi --------------------------
	.section	.text._Z4spMVPKiS0_PKfS2_Pfi,"ax",@progbits
	.align	128
        .global         _Z4spMVPKiS0_PKfS2_Pfi
        .type           _Z4spMVPKiS0_PKfS2_Pfi,@function
        .size           _Z4spMVPKiS0_PKfS2_Pfi,(.L_x_35 - _Z4spMVPKiS0_PKfS2_Pfi)
        .other          _Z4spMVPKiS0_PKfS2_Pfi,@"STO_CUDA_ENTRY STV_DEFAULT"
_Z4spMVPKiS0_PKfS2_Pfi:
.text._Z4spMVPKiS0_PKfS2_Pfi:
        /* <DEDUP_REMOVED lines=9> */
[----:B------:R-:W1:Y:S01]  /*0090*/  LDCU.64 UR4, c[0x0][0x358] ;  /* 0x00006b00ff0477ac */ /* 0x000e620008000a00 */
[----:B0-----:R-:W-:-:S05]  /*00a0*/  IMAD.WIDE.U32 R2, R0, 0x4, R2 ;  /* 0x0000000400027825 */ /* 0x001fca00078e0002 */
[----:B-1----:R-:W2:Y:S04]  /*00b0*/  LDG.E R4, desc[UR4][R2.64] ;  /* 0x0000000402047981 */ /* 0x002ea8000c1e1900 */
[----:B------:R-:W2:Y:S01]  /*00c0*/  LDG.E R5, desc[UR4][R2.64+0x4] ;  /* 0x0000040402057981 */ /* 0x000ea2000c1e1900 */
[----:B------:R-:W-:Y:S01]  /*00d0*/  BSSY.RECONVERGENT B0, `(.L_x_10) ;  /* 0x00000e5000007945 */ /* 0x000fe20003800200 */
[----:B------:R-:W-:Y:S01]  /*00e0*/  HFMA2 R22, -RZ, RZ, 0, 0 ;  /* 0x00000000ff167431 */ /* 0x000fe200000001ff */
[----:B--2---:R-:W-:-:S13]  /*00f0*/  ISETP.GE.U32.AND P0, PT, R4, R5, PT ;  /* 0x000000050400720c */ /* 0x004fda0003f06070 */
[----:B------:R-:W-:Y:S05]  /*0100*/  @P0 BRA `(.L_x_11) ;  /* 0x0000000c00840947 */ /* 0x000fea0003800000 */
[----:B------:R-:W-:Y:S01]  /*0110*/  MOV R2, R4 ;  /* 0x0000000400027202 */ /* 0x000fe20000000f00 */
[----:B------:R-:W-:Y:S01]  /*0120*/  BSSY.RECONVERGENT B1, `(.L_x_12) ;  /* 0x000006e000017945 */ /* 0x000fe20003800200 */
[----:B------:R-:W-:Y:S02]  /*0130*/  MOV R22, RZ ;  /* 0x000000ff00167202 */ /* 0x000fe40000000f00 */
[----:B------:R-:W-:-:S04]  /*0140*/  VIADDMNMX.U32 R5, R2, 0x1, R5, !PT ;  /* 0x0000000102057846 */ /* 0x000fc80007800005 */
[CC--:B------:R-:W-:Y:S02]  /*0150*/  IADD3 R3, PT, PT, R2.reuse, -R5.reuse, RZ ;  /* 0x8000000502037210 */ /* 0x0c0fe40007ffe0ff */
[----:B------:R-:W-:Y:S02]  /*0160*/  IADD3 R4, PT, PT, -R2, R5, RZ ;  /* 0x0000000502047210 */ /* 0x000fe40007ffe1ff */
[----:B------:R-:W-:Y:S02]  /*0170*/  ISETP.GT.U32.AND P1, PT, R3, -0x10, PT ;  /* 0xfffffff00300780c */ /* 0x000fe40003f24070 */
[----:B------:R-:W-:-:S04]  /*0180*/  LOP3.LUT R5, R4, 0xf, RZ, 0xc0, !PT ;  /* 0x0000000f04057812 */ /* 0x000fc800078ec0ff */
[----:B------:R-:W-:-:S07]  /*0190*/  ISETP.NE.AND P0, PT, R5, RZ, PT ;  /* 0x000000ff0500720c */ /* 0x000fce0003f05270 */
[----:B------:R-:W-:Y:S06]  /*01a0*/  @P1 BRA `(.L_x_13) ;  /* 0x0000000400941947 */ /* 0x000fec0003800000 */
[----:B------:R-:W0:Y:S01]  /*01b0*/  LDCU.64 UR6, c[0x0][0x388] ;  /* 0x00007100ff0677ac */ /* 0x000e220008000a00 */
[----:B------:R-:W-:Y:S01]  /*01c0*/  HFMA2 R7, -RZ, RZ, 0, 0 ;  /* 0x00000000ff077431 */ /* 0x000fe200000001ff */
[----:B------:R-:W-:Y:S01]  /*01d0*/  MOV R6, 0x20 ;  /* 0x0000002000067802 */ /* 0x000fe20000000f00 */
[----:B------:R-:W1:Y:S01]  /*01e0*/  LDCU.64 UR8, c[0x0][0x390] ;  /* 0x00007200ff0877ac */ /* 0x000e620008000a00 */
[----:B------:R-:W-:Y:S02]  /*01f0*/  LOP3.LUT R3, R4, 0xfffffff0, RZ, 0xc0, !PT ;  /* 0xfffffff004037812 */ /* 0x000fe400078ec0ff */
[----:B------:R-:W-:Y:S02]  /*0200*/  MOV R22, RZ ;  /* 0x000000ff00167202 */ /* 0x000fe40000000f00 */
[----:B------:R-:W-:Y:S01]  /*0210*/  IADD3 R3, PT, PT, -R3, RZ, RZ ;  /* 0x000000ff03037210 */ /* 0x000fe20007ffe1ff */
[----:B------:R-:W-:-:S03]  /*0220*/  IMAD.WIDE.U32 R6, R2, 0x4, R6 ;  /* 0x0000000402067825 */ /* 0x000fc600078e0006 */
[C---:B0-----:R-:W-:Y:S02]  /*0230*/  IADD3 R12, P1, PT, R6.reuse, UR6, RZ ;  /* 0x00000006060c7c10 */ /* 0x041fe4000ff3e0ff */
[----:B-1----:R-:W-:Y:S02]  /*0240*/  IADD3 R10, P2, PT, R6, UR8, RZ ;  /* 0x00000008060a7c10 */ /* 0x002fe4000ff5e0ff */
[C---:B------:R-:W-:Y:S02]  /*0250*/  IADD3.X R13, PT, PT, R7.reuse, UR7, RZ, P1, !PT ;  /* 0x00000007070d7c10 */ /* 0x040fe40008ffe4ff */
[----:B------:R-:W-:-:S09]  /*0260*/  IADD3.X R11, PT, PT, R7, UR9, RZ, P2, !PT ;  /* 0x00000009070b7c10 */ /* 0x000fd200097fe4ff */
.L_x_14:
[----:B------:R-:W2:Y:S01]  /*0270*/  LDG.E R25, desc[UR4][R12.64+-0x20] ;  /* 0xffffe0040c197981 */ /* 0x000ea2000c1e1900 */
[----:B------:R-:W2:Y:S03]  /*0280*/  LDC.64 R14, c[0x0][0x398] ;  /* 0x0000e600ff0e7b82 */ /* 0x000ea60000000a00 */
[----:B------:R-:W3:Y:S04]  /*0290*/  LDG.E R9, desc[UR4][R12.64+-0x1c] ;  /* 0xffffe4040c097981 */ /* 0x000ee8000c1e1900 */
[----:B------:R-:W4:Y:S04]  /*02a0*/  LDG.E R29, desc[UR4][R12.64+-0x18] ;  /* 0xffffe8040c1d7981 */ /* 0x000f28000c1e1900 */
[----:B------:R-:W5:Y:S04]  /*02b0*/  LDG.E R17, desc[UR4][R12.64+-0x14] ;  /* 0xffffec040c117981 */ /* 0x000f68000c1e1900 */
[----:B------:R-:W5:Y:S04]  /*02c0*/  LDG.E R19, desc[UR4][R12.64+-0x10] ;  /* 0xfffff0040c137981 */ /* 0x000f68000c1e1900 */
[----:B------:R-:W5:Y:S04]  /*02d0*/  LDG.E R27, desc[UR4][R10.64+-0x20] ;  /* 0xffffe0040a1b7981 */ /* 0x000f68000c1e1900 */
[----:B------:R-:W5:Y:S04]  /*02e0*/  LDG.E R23, desc[UR4][R12.64+-0xc] ;  /* 0xfffff4040c177981 */ /* 0x000f68000c1e1900 */
[----:B------:R-:W5:Y:S04]  /*02f0*/  LDG.E R21, desc[UR4][R10.64+-0x1c] ;  /* 0xffffe4040a157981 */ /* 0x000f68000c1e1900 */
[----:B------:R-:W5:Y:S04]  /*0300*/  LDG.E R6, desc[UR4][R12.64+-0x8] ;  /* 0xfffff8040c067981 */ /* 0x000f68000c1e1900 */
[----:B------:R-:W5:Y:S04]  /*0310*/  LDG.E R7, desc[UR4][R12.64+-0x4] ;  /* 0xfffffc040c077981 */ /* 0x000f68000c1e1900 */
[----:B------:R-:W5:Y:S01]  /*0320*/  LDG.E R26, desc[UR4][R10.64+-0x10] ;  /* 0xfffff0040a1a7981 */ /* 0x000f62000c1e1900 */
[----:B--2---:R-:W-:-:S06]  /*0330*/  IMAD.WIDE.U32 R24, R25, 0x4, R14 ;  /* 0x0000000419187825 */ /* 0x004fcc00078e000e */
[----:B------:R-:W2:Y:S01]  /*0340*/  LDG.E R24, desc[UR4][R24.64] ;  /* 0x0000000418187981 */ /* 0x000ea2000c1e1900 */
[----:B---3--:R-:W-:-:S04]  /*0350*/  IMAD.WIDE.U32 R8, R9, 0x4, R14 ;  /* 0x0000000409087825 */ /* 0x008fc800078e000e */
[--C-:B----4-:R-:W-:Y:S02]  /*0360*/  IMAD.WIDE.U32 R28, R29, 0x4, R14.reuse ;  /* 0x000000041d1c7825 */ /* 0x110fe400078e000e */
[----:B------:R-:W3:Y:S02]  /*0370*/  LDG.E R8, desc[UR4][R8.64] ;  /* 0x0000000408087981 */ /* 0x000ee4000c1e1900 */
[--C-:B-----5:R-:W-:Y:S02]  /*0380*/  IMAD.WIDE.U32 R16, R17, 0x4, R14.reuse ;  /* 0x0000000411107825 */ /* 0x120fe400078e000e */
[----:B------:R-:W4:Y:S02]  /*0390*/  LDG.E R20, desc[UR4][R28.64] ;  /* 0x000000041c147981 */ /* 0x000f24000c1e1900 */
[----:B------:R-:W-:Y:S02]  /*03a0*/  IMAD.WIDE.U32 R18, R19, 0x4, R14 ;  /* 0x0000000413127825 */ /* 0x000fe400078e000e */
[----:B------:R-:W5:Y:S04]  /*03b0*/  LDG.E R16, desc[UR4][R16.64] ;  /* 0x0000000410107981 */ /* 0x000f68000c1e1900 */
[----:B------:R-:W4:Y:S04]  /*03c0*/  LDG.E R9, desc[UR4][R10.64+-0x18] ;  /* 0xffffe8040a097981 */ /* 0x000f28000c1e1900 */
[----:B------:R-:W5:Y:S04]  /*03d0*/  LDG.E R25, desc[UR4][R10.64+-0x14] ;  /* 0xffffec040a197981 */ /* 0x000f68000c1e1900 */
[----:B------:R-:W5:Y:S04]  /*03e0*/  LDG.E R29, desc[UR4][R12.64] ;  /* 0x000000040c1d7981 */ /* 0x000f68000c1e1900 */
[----:B------:R2:W5:Y:S04]  /*03f0*/  LDG.E R19, desc[UR4][R18.64] ;  /* 0x0000000412137981 */ /* 0x000568000c1e1900 */
[----:B------:R-:W5:Y:S01]  /*0400*/  LDG.E R28, desc[UR4][R10.64+0xc] ;  /* 0x00000c040a1c7981 */ /* 0x000f62000c1e1900 */
[----:B--2---:R-:W-:Y:S01]  /*0410*/  FFMA R18, R27, R24, R22 ;  /* 0x000000181b127223 */ /* 0x004fe20000000016 */
[----:B------:R-:W-:-:S02]  /*0420*/  IMAD.WIDE.U32 R22, R23, 0x4, R14 ;  /* 0x0000000417167825 */ /* 0x000fc400078e000e */
[----:B------:R-:W2:Y:S04]  /*0430*/  LDG.E R27, desc[UR4][R10.64+-0xc] ;  /* 0xfffff4040a1b7981 */ /* 0x000ea8000c1e1900 */
[----:B------:R0:W2:Y:S01]  /*0440*/  LDG.E R24, desc[UR4][R22.64] ;  /* 0x0000000416187981 */ /* 0x0000a2000c1e1900 */
[----:B---3--:R-:W-:-:S03]  /*0450*/  FFMA R8, R21, R8, R18 ;  /* 0x0000000815087223 */ /* 0x008fc60000000012 */
[----:B------:R-:W3:Y:S01]  /*0460*/  LDG.E R18, desc[UR4][R10.64+-0x4] ;  /* 0xfffffc040a127981 */ /* 0x000ee2000c1e1900 */
[----:B0-----:R-:W-:-:S04]  /*0470*/  IMAD.WIDE.U32 R22, R6, 0x4, R14 ;  /* 0x0000000406167825 */ /* 0x001fc800078e000e */
[----:B----4-:R-:W-:Y:S01]  /*0480*/  FFMA R20, R9, R20, R8 ;  /* 0x0000001409147223 */ /* 0x010fe20000000008 */
[----:B------:R-:W-:Y:S01]  /*0490*/  IMAD.WIDE.U32 R6, R7, 0x4, R14 ;  /* 0x0000000407067825 */ /* 0x000fe200078e000e */
[----:B------:R-:W4:Y:S04]  /*04a0*/  LDG.E R21, desc[UR4][R22.64] ;  /* 0x0000000416157981 */ /* 0x000f28000c1e1900 */
[----:B------:R-:W4:Y:S01]  /*04b0*/  LDG.E R8, desc[UR4][R10.64+-0x8] ;  /* 0xfffff8040a087981 */ /* 0x000f22000c1e1900 */
[----:B-----5:R-:W-:-:S03]  /*04c0*/  FFMA R20, R25, R16, R20 ;  /* 0x0000001019147223 */ /* 0x020fc60000000014 */
[----:B------:R-:W5:Y:S01]  /*04d0*/  LDG.E R9, desc[UR4][R12.64+0x4] ;  /* 0x000004040c097981 */ /* 0x000f62000c1e1900 */
[----:B------:R-:W-:-:S03]  /*04e0*/  IMAD.WIDE.U32 R16, R29, 0x4, R14 ;  /* 0x000000041d107825 */ /* 0x000fc600078e000e */
[----:B------:R-:W3:Y:S01]  /*04f0*/  LDG.E R7, desc[UR4][R6.64] ;  /* 0x0000000406077981 */ /* 0x000ee2000c1e1900 */
[----:B------:R-:W-:-:S03]  /*0500*/  FFMA R26, R26, R19, R20 ;  /* 0x000000131a1a7223 */ /* 0x000fc60000000014 */
[----:B------:R-:W3:Y:S04]  /*0510*/  LDG.E R25, desc[UR4][R12.64+0x8] ;  /* 0x000008040c197981 */ /* 0x000ee8000c1e1900 */
[----:B------:R-:W3:Y:S04]  /*0520*/  LDG.E R19, desc[UR4][R12.64+0xc] ;  /* 0x00000c040c137981 */ /* 0x000ee8000c1e1900 */
[----:B------:R-:W3:Y:S04]  /*0530*/  LDG.E R17, desc[UR4][R16.64] ;  /* 0x0000000410117981 */ /* 0x000ee8000c1e1900 */
[----:B------:R-:W3:Y:S04]  /*0540*/  LDG.E R20, desc[UR4][R10.64] ;  /* 0x000000040a147981 */ /* 0x000ee8000c1e1900 */
[----:B------:R-:W3:Y:S04]  /*0550*/  LDG.E R23, desc[UR4][R12.64+0x10] ;  /* 0x000010040c177981 */ /* 0x000ee8000c1e1900 */
[----:B------:R-:W3:Y:S04]  /*0560*/  LDG.E R29, desc[UR4][R12.64+0x14] ;  /* 0x000014040c1d7981 */ /* 0x000ee8000c1e1900 */
[----:B------:R-:W3:Y:S04]  /*0570*/  LDG.E R22, desc[UR4][R12.64+0x18] ;  /* 0x000018040c167981 */ /* 0x000ee8000c1e1900 */
[----:B------:R-:W3:Y:S01]  /*0580*/  LDG.E R16, desc[UR4][R10.64+0x8] ;  /* 0x000008040a107981 */ /* 0x000ee2000c1e1900 */
[----:B--2---:R-:W-:-:S03]  /*0590*/  FFMA R24, R27, R24, R26 ;  /* 0x000000181b187223 */ /* 0x004fc6000000001a */
[----:B------:R-:W2:Y:S04]  /*05a0*/  LDG.E R27, desc[UR4][R12.64+0x1c] ;  /* 0x00001c040c1b7981 */ /* 0x000ea8000c1e1900 */
[----:B------:R-:W2:Y:S01]  /*05b0*/  LDG.E R26, desc[UR4][R10.64+0x4] ;  /* 0x000004040a1a7981 */ /* 0x000ea2000c1e1900 */
[----:B----4-:R-:W-:Y:S01]  /*05c0*/  FFMA R21, R8, R21, R24 ;  /* 0x0000001508157223 */ /* 0x010fe20000000018 */
[----:B-----5:R-:W-:-:S04]  /*05d0*/  IMAD.WIDE.U32 R8, R9, 0x4, R14 ;  /* 0x0000000409087825 */ /* 0x020fc800078e000e */
[----:B---3--:R-:W-:Y:S02]  /*05e0*/  FFMA R21, R18, R7, R21 ;  /* 0x0000000712157223 */ /* 0x008fe40000000015 */
[----:B------:R-:W3:Y:S01]  /*05f0*/  LDG.E R8, desc[UR4][R8.64] ;  /* 0x0000000408087981 */ /* 0x000ee2000c1e1900 */
[----:B------:R-:W-:-:S04]  /*0600*/  IMAD.WIDE.U32 R6, R25, 0x4, R14 ;  /* 0x0000000419067825 */ /* 0x000fc800078e000e */
[----:B------:R-:W-:Y:S02]  /*0610*/  IMAD.WIDE.U32 R18, R19, 0x4, R14 ;  /* 0x0000000413127825 */ /* 0x000fe400078e000e */
[----:B------:R-:W4:Y:S04]  /*0620*/  LDG.E R7, desc[UR4][R6.64] ;  /* 0x0000000406077981 */ /* 0x000f28000c1e1900 */
[----:B------:R-:W5:Y:S01]  /*0630*/  LDG.E R19, desc[UR4][R18.64] ;  /* 0x0000000412137981 */ /* 0x000f62000c1e1900 */
[----:B------:R-:W-:-:S03]  /*0640*/  FFMA R17, R20, R17, R21 ;  /* 0x0000001114117223 */ /* 0x000fc60000000015 */
[----:B------:R-:W5:Y:S01]  /*0650*/  LDG.E R9, desc[UR4][R10.64+0x10] ;  /* 0x000010040a097981 */ /* 0x000f62000c1e1900 */
[----:B------:R-:W-:-:S03]  /*0660*/  IMAD.WIDE.U32 R20, R23, 0x4, R14 ;  /* 0x0000000417147825 */ /* 0x000fc600078e000e */
[----:B------:R-:W5:Y:S01]  /*0670*/  LDG.E R6, desc[UR4][R10.64+0x14] ;  /* 0x000014040a067981 */ /* 0x000f62000c1e1900 */
[----:B------:R-:W-:-:S03]  /*0680*/  IMAD.WIDE.U32 R24, R29, 0x4, R14 ;  /* 0x000000041d187825 */ /* 0x000fc600078e000e */
[----:B------:R-:W5:Y:S01]  /*0690*/  LDG.E R20, desc[UR4][R20.64] ;  /* 0x0000000414147981 */ /* 0x000f62000c1e1900 */
[----:B------:R-:W-:-:S03]  /*06a0*/  IMAD.WIDE.U32 R22, R22, 0x4, R14 ;  /* 0x0000000416167825 */ /* 0x000fc600078e000e */
[----:B------:R-:W5:Y:S04]  /*06b0*/  LDG.E R25, desc[UR4][R24.64] ;  /* 0x0000000418197981 */ /* 0x000f68000c1e1900 */
[----:B------:R-:W5:Y:S04]  /*06c0*/  LDG.E R22, desc[UR4][R22.64] ;  /* 0x0000000416167981 */ /* 0x000f68000c1e1900 */
[----:B------:R-:W5:Y:S01]  /*06d0*/  LDG.E R18, desc[UR4][R10.64+0x1c] ;  /* 0x00001c040a127981 */ /* 0x000f62000c1e1900 */
[----:B--2---:R-:W-:-:S03]  /*06e0*/  IMAD.WIDE.U32 R14, R27, 0x4, R14 ;  /* 0x000000041b0e7825 */ /* 0x004fc600078e000e */
[----:B------:R0:W2:Y:S04]  /*06f0*/  LDG.E R27, desc[UR4][R10.64+0x18] ;  /* 0x000018040a1b7981 */ /* 0x0000a8000c1e1900 */
[----:B------:R-:W2:Y:S01]  /*0700*/  LDG.E R15, desc[UR4][R14.64] ;  /* 0x000000040e0f7981 */ /* 0x000ea2000c1e1900 */
[----:B------:R-:W-:-:S04]  /*0710*/  IADD3 R3, PT, PT, R3, 0x10, RZ ;  /* 0x0000001003037810 */ /* 0x000fc80007ffe0ff */
[----:B------:R-:W-:Y:S01]  /*0720*/  ISETP.NE.AND P1, PT, R3, RZ, PT ;  /* 0x000000ff0300720c */ /* 0x000fe20003f25270 */
[----:B---3--:R-:W-:-:S04]  /*0730*/  FFMA R17, R26, R8, R17 ;  /* 0x000000081a117223 */ /* 0x008fc80000000011 */
[----:B----4-:R-:W-:-:S04]  /*0740*/  FFMA R7, R16, R7, R17 ;  /* 0x0000000710077223 */ /* 0x010fc80000000011 */
[----:B-----5:R-:W-:Y:S01]  /*0750*/  FFMA R28, R28, R19, R7 ;  /* 0x000000131c1c7223 */ /* 0x020fe20000000007 */
[----:B------:R-:W-:Y:S02]  /*0760*/  IADD3 R12, P2, PT, R12, 0x40, RZ ;  /* 0x000000400c0c7810 */ /* 0x000fe40007f5e0ff */
[----:B0-----:R-:W-:Y:S01]  /*0770*/  IADD3 R10, P3, PT, R10, 0x40, RZ ;  /* 0x000000400a0a7810 */ /* 0x001fe20007f7e0ff */
[----:B------:R-:W-:-:S04]  /*0780*/  FFMA R9, R9, R20, R28 ;  /* 0x0000001409097223 */ /* 0x000fc8000000001c */
[----:B------:R-:W-:Y:S01]  /*0790*/  FFMA R6, R6, R25, R9 ;  /* 0x0000001906067223 */ /* 0x000fe20000000009 */
[----:B------:R-:W-:Y:S02]  /*07a0*/  IADD3.X R13, PT, PT, RZ, R13, RZ, P2, !PT ;  /* 0x0000000dff0d7210 */ /* 0x000fe400017fe4ff */
[----:B------:R-:W-:Y:S02]  /*07b0*/  IADD3.X R11, PT, PT, RZ, R11, RZ, P3, !PT ;  /* 0x0000000bff0b7210 */ /* 0x000fe40001ffe4ff */
[----:B------:R-:W-:Y:S01]  /*07c0*/  IADD3 R2, PT, PT, R2, 0x10, RZ ;  /* 0x0000001002027810 */ /* 0x000fe20007ffe0ff */
[----:B--2---:R-:W-:-:S04]  /*07d0*/  FFMA R27, R27, R22, R6 ;  /* 0x000000161b1b7223 */ /* 0x004fc80000000006 */
[----:B------:R-:W-:Y:S01]  /*07e0*/  FFMA R22, R18, R15, R27 ;  /* 0x0000000f12167223 */ /* 0x000fe2000000001b */
[----:B------:R-:W-:Y:S06]  /*07f0*/  @P1 BRA `(.L_x_14) ;  /* 0xfffffff8009c1947 */ /* 0x000fec000383ffff */
.L_x_13:
[----:B------:R-:W-:Y:S05]  /*0800*/  BSYNC.RECONVERGENT B1 ;  /* 0x0000000000017941 */ /* 0x000fea0003800200 */
.L_x_12:
[----:B------:R-:W-:Y:S05]  /*0810*/  @!P0 BRA `(.L_x_11) ;  /* 0x0000000400c08947 */ /* 0x000fea0003800000 */
[----:B------:R-:W-:Y:S01]  /*0820*/  ISETP.GE.U32.AND P0, PT, R5, 0x8, PT ;  /* 0x000000080500780c */ /* 0x000fe20003f06070 */
[----:B------:R-:W-:Y:S01]  /*0830*/  BSSY.RECONVERGENT B1, `(.L_x_15) ;  /* 0x0000032000017945 */ /* 0x000fe20003800200 */
[----:B------:R-:W-:-:S04]  /*0840*/  LOP3.LUT R25, R4, 0x7, RZ, 0xc0, !PT ;  /* 0x0000000704197812 */ /* 0x000fc800078ec0ff */
[----:B------:R-:W-:-:S07]  /*0850*/  ISETP.NE.AND P1, PT, R25, RZ, PT ;  /* 0x000000ff1900720c */ /* 0x000fce0003f25270 */
[----:B------:R-:W-:Y:S06]  /*0860*/  @!P0 BRA `(.L_x_16) ;  /* 0x0000000000b88947 */ /* 0x000fec0003800000 */
[----:B------:R-:W0:Y:S08]  /*0870*/  LDC.64 R18, c[0x0][0x388] ;  /* 0x0000e200ff127b82 */ /* 0x000e300000000a00 */
[----:B------:R-:W1:Y:S08]  /*0880*/  LDC.64 R8, c[0x0][0x398] ;  /* 0x0000e600ff087b82 */ /* 0x000e700000000a00 */
[----:B------:R-:W2:Y:S01]  /*0890*/  LDC.64 R6, c[0x0][0x390] ;  /* 0x0000e400ff067b82 */ /* 0x000ea20000000a00 */
[----:B0-----:R-:W-:-:S05]  /*08a0*/  IMAD.WIDE.U32 R18, R2, 0x4, R18 ;  /* 0x0000000402127825 */ /* 0x001fca00078e0012 */
[----:B------:R-:W1:Y:S04]  /*08b0*/  LDG.E R29, desc[UR4][R18.64] ;  /* 0x00000004121d7981 */ /* 0x000e68000c1e1900 */
[----:B------:R-:W3:Y:S04]  /*08c0*/  LDG.E R27, desc[UR4][R18.64+0x4] ;  /* 0x00000404121b7981 */ /* 0x000ee8000c1e1900 */
[----:B------:R-:W4:Y:S04]  /*08d0*/  LDG.E R23, desc[UR4][R18.64+0x8] ;  /* 0x0000080412177981 */ /* 0x000f28000c1e1900 */
[----:B------:R-:W5:Y:S04]  /*08e0*/  LDG.E R11, desc[UR4][R18.64+0xc] ;  /* 0x00000c04120b7981 */ /* 0x000f68000c1e1900 */
[----:B------:R-:W5:Y:S04]  /*08f0*/  LDG.E R13, desc[UR4][R18.64+0x10] ;  /* 0x00001004120d7981 */ /* 0x000f68000c1e1900 */
[----:B------:R-:W5:Y:S04]  /*0900*/  LDG.E R15, desc[UR4][R18.64+0x14] ;  /* 0x00001404120f7981 */ /* 0x000f68000c1e1900 */
[----:B------:R-:W5:Y:S04]  /*0910*/  LDG.E R17, desc[UR4][R18.64+0x18] ;  /* 0x0000180412117981 */ /* 0x000f68000c1e1900 */
[----:B------:R4:W5:Y:S01]  /*0920*/  LDG.E R21, desc[UR4][R18.64+0x1c] ;  /* 0x00001c0412157981 */ /* 0x000962000c1e1900 */
[----:B--2---:R-:W-:-:S05]  /*0930*/  IMAD.WIDE.U32 R6, R2, 0x4, R6 ;  /* 0x0000000402067825 */ /* 0x004fca00078e0006 */
[----:B------:R-:W2:Y:S04]  /*0940*/  LDG.E R5, desc[UR4][R6.64] ;  /* 0x0000000406057981 */ /* 0x000ea8000c1e1900 */
[----:B------:R-:W2:Y:S01]  /*0950*/  LDG.E R24, desc[UR4][R6.64+0x8] ;  /* 0x0000080406187981 */ /* 0x000ea2000c1e1900 */
[----:B-1----:R-:W-:-:S04]  /*0960*/  IMAD.WIDE.U32 R28, R29, 0x4, R8 ;  /* 0x000000041d1c7825 */ /* 0x002fc800078e0008 */
[--C-:B---3--:R-:W-:Y:S01]  /*0970*/  IMAD.WIDE.U32 R26, R27, 0x4, R8.reuse ;  /* 0x000000041b1a7825 */ /* 0x108fe200078e0008 */
[----:B------:R-:W2:Y:S03]  /*0980*/  LDG.E R3, desc[UR4][R28.64] ;  /* 0x000000041c037981 */ /* 0x000ea6000c1e1900 */
[--C-:B----4-:R-:W-:Y:S01]  /*0990*/  IMAD.WIDE.U32 R18, R23, 0x4, R8.reuse ;  /* 0x0000000417127825 */ /* 0x110fe200078e0008 */
[----:B------:R-:W3:Y:S04]  /*09a0*/  LDG.E R20, desc[UR4][R26.64] ;  /* 0x000000041a147981 */ /* 0x000ee8000c1e1900 */
[----:B------:R-:W3:Y:S01]  /*09b0*/  LDG.E R23, desc[UR4][R6.64+0x4] ;  /* 0x0000040406177981 */ /* 0x000ee2000c1e1900 */
[----:B-----5:R-:W-:-:S03]  /*09c0*/  IMAD.WIDE.U32 R10, R11, 0x4, R8 ;  /* 0x000000040b0a7825 */ /* 0x020fc600078e0008 */
[----:B------:R-:W4:Y:S01]  /*09d0*/  LDG.E R19, desc[UR4][R18.64] ;  /* 0x0000000412137981 */ /* 0x000f22000c1e1900 */
[----:B------:R-:W-:-:S03]  /*09e0*/  IMAD.WIDE.U32 R12, R13, 0x4, R8 ;  /* 0x000000040d0c7825 */ /* 0x000fc600078e0008 */
[----:B------:R-:W5:Y:S01]  /*09f0*/  LDG.E R11, desc[UR4][R10.64] ;  /* 0x000000040a0b7981 */ /* 0x000f62000c1e1900 */
[----:B------:R-:W-:-:S03]  /*0a00*/  IMAD.WIDE.U32 R14, R15, 0x4, R8 ;  /* 0x000000040f0e7825 */ /* 0x000fc600078e0008 */
[----:B------:R-:W5:Y:S01]  /*0a10*/  LDG.E R28, desc[UR4][R6.64+0xc] ;  /* 0x00000c04061c7981 */ /* 0x000f62000c1e1900 */
[----:B------:R-:W-:-:S03]  /*0a20*/  IMAD.WIDE.U32 R16, R17, 0x4, R8 ;  /* 0x0000000411107825 */ /* 0x000fc600078e0008 */
[----:B------:R-:W5:Y:S04]  /*0a30*/  LDG.E R12, desc[UR4][R12.64] ;  /* 0x000000040c0c7981 */ /* 0x000f68000c1e1900 */
[----:B------:R-:W5:Y:S01]  /*0a40*/  LDG.E R29, desc[UR4][R6.64+0x10] ;  /* 0x00001004061d7981 */ /* 0x000f62000c1e1900 */
[----:B------:R-:W-:-:S03]  /*0a50*/  IMAD.WIDE.U32 R8, R21, 0x4, R8 ;  /* 0x0000000415087825 */ /* 0x000fc600078e0008 */
[----:B------:R-:W5:Y:S04]  /*0a60*/  LDG.E R15, desc[UR4][R14.64] ;  /* 0x000000040e0f7981 */ /* 0x000f68000c1e1900 */
[----:B------:R-:W5:Y:S04]  /*0a70*/  LDG.E R26, desc[UR4][R6.64+0x14] ;  /* 0x00001404061a7981 */ /* 0x000f68000c1e1900 */
[----:B------:R-:W5:Y:S04]  /*0a80*/  LDG.E R16, desc[UR4][R16.64] ;  /* 0x0000000410107981 */ /* 0x000f68000c1e1900 */
[----:B------:R-:W5:Y:S04]  /*0a90*/  LDG.E R21, desc[UR4][R6.64+0x18] ;  /* 0x0000180406157981 */ /* 0x000f68000c1e1900 */
[----:B------:R-:W5:Y:S04]  /*0aa0*/  LDG.E R10, desc[UR4][R6.64+0x1c] ;  /* 0x00001c04060a7981 */ /* 0x000f68000c1e1900 */
[----:B------:R-:W5:Y:S01]  /*0ab0*/  LDG.E R8, desc[UR4][R8.64] ;  /* 0x0000000408087981 */ /* 0x000f62000c1e1900 */
[----:B------:R-:W-:Y:S01]  /*0ac0*/  IADD3 R2, PT, PT, R2, 0x8, RZ ;  /* 0x0000000802027810 */ /* 0x000fe20007ffe0ff */
[----:B--2---:R-:W-:-:S04]  /*0ad0*/  FFMA R22, R5, R3, R22 ;  /* 0x0000000305167223 */ /* 0x004fc80000000016 */
[----:B---3--:R-:W-:-:S04]  /*0ae0*/  FFMA R23, R23, R20, R22 ;  /* 0x0000001417177223 */ /* 0x008fc80000000016 */
[----:B----4-:R-:W-:-:S04]  /*0af0*/  FFMA R19, R24, R19, R23 ;  /* 0x0000001318137223 */ /* 0x010fc80000000017 */
[----:B-----5:R-:W-:-:S04]  /*0b00*/  FFMA R28, R28, R11, R19 ;  /* 0x0000000b1c1c7223 */ /* 0x020fc80000000013 */
[----:B------:R-:W-:-:S04]  /*0b10*/  FFMA R29, R29, R12, R28 ;  /* 0x0000000c1d1d7223 */ /* 0x000fc8000000001c */
[----:B------:R-:W-:-:S04]  /*0b20*/  FFMA R26, R26, R15, R29 ;  /* 0x0000000f1a1a7223 */ /* 0x000fc8000000001d */
[----:B------:R-:W-:-:S04]  /*0b30*/  FFMA R21, R21, R16, R26 ;  /* 0x0000001015157223 */ /* 0x000fc8000000001a */
[----:B------:R-:W-:-:S07]  /*0b40*/  FFMA R22, R10, R8, R21 ;  /* 0x000000080a167223 */ /* 0x000fce0000000015 */
.L_x_16:
[----:B------:R-:W-:Y:S05]  /*0b50*/  BSYNC.RECONVERGENT B1 ;  /* 0x0000000000017941 */ /* 0x000fea0003800200 */
.L_x_15:
[----:B------:R-:W-:Y:S05]  /*0b60*/  @!P1 BRA `(.L_x_11) ;  /* 0x0000000000ec9947 */ /* 0x000fea0003800000 */
[----:B------:R-:W-:Y:S01]  /*0b70*/  ISETP.GE.U32.AND P0, PT, R25, 0x4, PT ;  /* 0x000000041900780c */ /* 0x000fe20003f06070 */
[----:B------:R-:W-:Y:S01]  /*0b80*/  BSSY.RECONVERGENT B1, `(.L_x_17) ;  /* 0x000001e000017945 */ /* 0x000fe20003800200 */
[----:B------:R-:W-:-:S04]  /*0b90*/  LOP3.LUT R4, R4, 0x3, RZ, 0xc0, !PT ;  /* 0x0000000304047812 */ /* 0x000fc800078ec0ff */
[----:B------:R-:W-:-:S07]  /*0ba0*/  ISETP.NE.AND P1, PT, R4, RZ, PT ;  /* 0x000000ff0400720c */ /* 0x000fce0003f25270 */
[----:B------:R-:W-:Y:S06]  /*0bb0*/  @!P0 BRA `(.L_x_18) ;  /* 0x0000000000688947 */ /* 0x000fec0003800000 */
[----:B------:R-:W0:Y:S08]  /*0bc0*/  LDC.64 R6, c[0x0][0x388] ;  /* 0x0000e200ff067b82 */ /* 0x000e300000000a00 */
[----:B------:R-:W1:Y:S01]  /*0bd0*/  LDC.64 R8, c[0x0][0x390] ;  /* 0x0000e400ff087b82 */ /* 0x000e620000000a00 */
[----:B0-----:R-:W-:-:S07]  /*0be0*/  IMAD.WIDE.U32 R10, R2, 0x4, R6 ;  /* 0x00000004020a7825 */ /* 0x001fce00078e0006 */
[----:B------:R-:W0:Y:S01]  /*0bf0*/  LDC.64 R6, c[0x0][0x398] ;  /* 0x0000e600ff067b82 */ /* 0x000e220000000a00 */
[----:B------:R-:W0:Y:S04]  /*0c00*/  LDG.E R13, desc[UR4][R10.64] ;  /* 0x000000040a0d7981 */ /* 0x000e28000c1e1900 */
[----:B------:R-:W2:Y:S04]  /*0c10*/  LDG.E R15, desc[UR4][R10.64+0x4] ;  /* 0x000004040a0f7981 */ /* 0x000ea8000c1e1900 */
[----:B------:R-:W3:Y:S04]  /*0c20*/  LDG.E R17, desc[UR4][R10.64+0x8] ;  /* 0x000008040a117981 */ /* 0x000ee8000c1e1900 */
[----:B------:R-:W4:Y:S01]  /*0c30*/  LDG.E R5, desc[UR4][R10.64+0xc] ;  /* 0x00000c040a057981 */ /* 0x000f22000c1e1900 */
[----:B-1----:R-:W-:-:S05]  /*0c40*/  IMAD.WIDE.U32 R8, R2, 0x4, R8 ;  /* 0x0000000402087825 */ /* 0x002fca00078e0008 */
[----:B------:R-:W5:Y:S04]  /*0c50*/  LDG.E R3, desc[UR4][R8.64] ;  /* 0x0000000408037981 */ /* 0x000f68000c1e1900 */
[----:B------:R-:W5:Y:S04]  /*0c60*/  LDG.E R18, desc[UR4][R8.64+0x4] ;  /* 0x0000040408127981 */ /* 0x000f68000c1e1900 */
[----:B------:R-:W5:Y:S04]  /*0c70*/  LDG.E R10, desc[UR4][R8.64+0x8] ;  /* 0x00000804080a7981 */ /* 0x000f68000c1e1900 */
[----:B------:R-:W5:Y:S01]  /*0c80*/  LDG.E R20, desc[UR4][R8.64+0xc] ;  /* 0x00000c0408147981 */ /* 0x000f62000c1e1900 */
[----:B0-----:R-:W-:-:S04]  /*0c90*/  IMAD.WIDE.U32 R12, R13, 0x4, R6 ;  /* 0x000000040d0c7825 */ /* 0x001fc800078e0006 */
[--C-:B--2---:R-:W-:Y:S02]  /*0ca0*/  IMAD.WIDE.U32 R14, R15, 0x4, R6.reuse ;  /* 0x000000040f0e7825 */ /* 0x104fe400078e0006 */
[----:B------:R-:W5:Y:S02]  /*0cb0*/  LDG.E R12, desc[UR4][R12.64] ;  /* 0x000000040c0c7981 */ /* 0x000f64000c1e1900 */
[--C-:B---3--:R-:W-:Y:S02]  /*0cc0*/  IMAD.WIDE.U32 R16, R17, 0x4, R6.reuse ;  /* 0x0000000411107825 */ /* 0x108fe400078e0006 */
[----:B------:R-:W2:Y:S02]  /*0cd0*/  LDG.E R14, desc[UR4][R14.64] ;  /* 0x000000040e0e7981 */ /* 0x000ea4000c1e1900 */
[----:B----4-:R-:W-:Y:S02]  /*0ce0*/  IMAD.WIDE.U32 R6, R5, 0x4, R6 ;  /* 0x0000000405067825 */ /* 0x010fe400078e0006 */
[----:B------:R-:W3:Y:S04]  /*0cf0*/  LDG.E R16, desc[UR4][R16.64] ;  /* 0x0000000410107981 */ /* 0x000ee8000c1e1900 */
[----:B------:R-:W4:Y:S01]  /*0d00*/  LDG.E R6, desc[UR4][R6.64] ;  /* 0x0000000406067981 */ /* 0x000f22000c1e1900 */
[----:B------:R-:W-:Y:S01]  /*0d10*/  IADD3 R2, PT, PT, R2, 0x4, RZ ;  /* 0x0000000402027810 */ /* 0x000fe20007ffe0ff */
[----:B-----5:R-:W-:-:S04]  /*0d20*/  FFMA R3, R3, R12, R22 ;  /* 0x0000000c03037223 */ /* 0x020fc80000000016 */
[----:B--2---:R-:W-:-:S04]  /*0d30*/  FFMA R3, R18, R14, R3 ;  /* 0x0000000e12037223 */ /* 0x004fc80000000003 */
[----:B---3--:R-:W-:-:S04]  /*0d40*/  FFMA R3, R10, R16, R3 ;  /* 0x000000100a037223 */ /* 0x008fc80000000003 */
[----:B----4-:R-:W-:-:S07]  /*0d50*/  FFMA R22, R20, R6, R3 ;  /* 0x0000000614167223 */ /* 0x010fce0000000003 */
.L_x_18:
[----:B------:R-:W-:Y:S05]  /*0d60*/  BSYNC.RECONVERGENT B1 ;  /* 0x0000000000017941 */ /* 0x000fea0003800200 */
.L_x_17:
[----:B------:R-:W-:Y:S05]  /*0d70*/  @!P1 BRA `(.L_x_11) ;  /* 0x0000000000689947 */ /* 0x000fea0003800000 */
[----:B------:R-:W0:Y:S08]  /*0d80*/  LDC.64 R8, c[0x0][0x390] ;  /* 0x0000e400ff087b82 */ /* 0x000e300000000a00 */
[----:B------:R-:W1:Y:S08]  /*0d90*/  LDC.64 R10, c[0x0][0x388] ;  /* 0x0000e200ff0a7b82 */ /* 0x000e700000000a00 */
[----:B------:R-:W2:Y:S01]  /*0da0*/  LDC.64 R6, c[0x0][0x398] ;  /* 0x0000e600ff067b82 */ /* 0x000ea20000000a00 */
[----:B0-----:R-:W-:-:S03]  /*0db0*/  IMAD.WIDE.U32 R8, R2, 0x4, R8 ;  /* 0x0000000402087825 */ /* 0x001fc600078e0008 */
[----:B------:R-:W-:Y:S02]  /*0dc0*/  MOV R12, R8 ;  /* 0x00000008000c7202 */ /* 0x000fe40000000f00 */
[----:B------:R-:W-:Y:S01]  /*0dd0*/  MOV R13, R9 ;  /* 0x00000009000d7202 */ /* 0x000fe20000000f00 */
[----:B-1----:R-:W-:Y:S01]  /*0de0*/  IMAD.WIDE.U32 R2, R2, 0x4, R10 ;  /* 0x0000000402027825 */ /* 0x002fe200078e000a */
[----:B------:R-:W-:Y:S02]  /*0df0*/  IADD3 R8, PT, PT, -R4, RZ, RZ ;  /* 0x000000ff04087210 */ /* 0x000fe40007ffe1ff */
[----:B------:R-:W-:Y:S02]  /*0e00*/  MOV R10, R2 ;  /* 0x00000002000a7202 */ /* 0x000fe40000000f00 */
[----:B------:R-:W-:-:S07]  /*0e10*/  MOV R11, R3 ;  /* 0x00000003000b7202 */ /* 0x000fce0000000f00 */
.L_x_19:
[----:B------:R-:W-:Y:S02]  /*0e20*/  MOV R4, R10 ;  /* 0x0000000a00047202 */ /* 0x000fe40000000f00 */
[----:B------:R-:W-:-:S05]  /*0e30*/  MOV R5, R11 ;  /* 0x0000000b00057202 */ /* 0x000fca0000000f00 */
[----:B------:R0:W2:Y:S02]  /*0e40*/  LDG.E R3, desc[UR4][R4.64] ;  /* 0x0000000404037981 */ /* 0x0000a4000c1e1900 */
[----:B0-----:R-:W-:Y:S02]  /*0e50*/  MOV R4, R12 ;  /* 0x0000000c00047202 */ /* 0x001fe40000000f00 */
[----:B------:R-:W-:-:S05]  /*0e60*/  MOV R5, R13 ;  /* 0x0000000d00057202 */ /* 0x000fca0000000f00 */
[----:B------:R-:W3:Y:S01]  /*0e70*/  LDG.E R9, desc[UR4][R4.64] ;  /* 0x0000000404097981 */ /* 0x000ee2000c1e1900 */
[----:B--2---:R-:W-:-:S06]  /*0e80*/  IMAD.WIDE.U32 R2, R3, 0x4, R6 ;  /* 0x0000000403027825 */ /* 0x004fcc00078e0006 */
[----:B------:R-:W3:Y:S01]  /*0e90*/  LDG.E R2, desc[UR4][R2.64] ;  /* 0x0000000402027981 */ /* 0x000ee2000c1e1900 */
[----:B------:R-:W-:-:S04]  /*0ea0*/  IADD3 R8, PT, PT, R8, 0x1, RZ ;  /* 0x0000000108087810 */ /* 0x000fc80007ffe0ff */
[----:B------:R-:W-:Y:S02]  /*0eb0*/  ISETP.NE.AND P0, PT, R8, RZ, PT ;  /* 0x000000ff0800720c */ /* 0x000fe40003f05270 */
[----:B------:R-:W-:Y:S02]  /*0ec0*/  IADD3 R12, P1, PT, R12, 0x4, RZ ;  /* 0x000000040c0c7810 */ /* 0x000fe40007f3e0ff */
[----:B------:R-:W-:Y:S02]  /*0ed0*/  IADD3 R10, P2, PT, R10, 0x4, RZ ;  /* 0x000000040a0a7810 */ /* 0x000fe40007f5e0ff */
[----:B------:R-:W-:Y:S02]  /*0ee0*/  IADD3.X R13, PT, PT, RZ, R13, RZ, P1, !PT ;  /* 0x0000000dff0d7210 */ /* 0x000fe40000ffe4ff */
[----:B------:R-:W-:Y:S01]  /*0ef0*/  IADD3.X R11, PT, PT, RZ, R11, RZ, P2, !PT ;  /* 0x0000000bff0b7210 */ /* 0x000fe200017fe4ff */
[----:B---3--:R-:W-:-:S04]  /*0f00*/  FFMA R22, R9, R2, R22 ;  /* 0x0000000209167223 */ /* 0x008fc80000000016 */
[----:B------:R-:W-:Y:S05]  /*0f10*/  @P0 BRA `(.L_x_19) ;  /* 0xfffffffc00c00947 */ /* 0x000fea000383ffff */
.L_x_11:
[----:B------:R-:W-:Y:S05]  /*0f20*/  BSYNC.RECONVERGENT B0 ;  /* 0x0000000000007941 */ /* 0x000fea0003800200 */
.L_x_10:
[----:B------:R-:W0:Y:S02]  /*0f30*/  LDC.64 R2, c[0x0][0x3a0] ;  /* 0x0000e800ff027b82 */ /* 0x000e240000000a00 */
[----:B0-----:R-:W-:-:S05]  /*0f40*/  IMAD.WIDE.U32 R2, R0, 0x4, R2 ;  /* 0x0000000400027825 */ /* 0x001fca00078e0002 */
[----:B------:R-:W-:Y:S01]  /*0f50*/  STG.E desc[UR4][R2.64], R22 ;  /* 0x0000001602007986 */ /* 0x000fe2000c101904 */
[----:B------:R-:W-:Y:S05]  /*0f60*/  EXIT ;  /* 0x000000000000794d */ /* 0x000fea0003800000 */
.L_x_20:
        /* <DEDUP_REMOVED lines=9> */
.L_x_35:


//--------------------- .text._Z7reduce1PKfPfj    --------------------------
	.section	.text._Z7reduce1PKfPfj,"ax",@progbits
	.align	128
        .global         _Z7reduce1PKfPfj
        .type           _Z7reduce1PKfPfj,@function
        .size           _Z7reduce1PKfPfj,(.L_x_36 - _Z7reduce1PKfPfj)
        .other          _Z7reduce1PKfPfj,@"STO_CUDA_ENTRY STV_DEFAULT"
_Z7reduce1PKfPfj:
.text._Z7reduce1PKfPfj:
[----:B------:R-:W-:Y:S01]  /*0000*/  LDC R1, c[0x0][0x37c] ;  /* 0x0000df00ff017b82 */ /* 0x000fe20000000800 */
[----:B------:R-:W0:Y:S01]  /*0010*/  S2R R6, SR_TID.X ;  /* 0x0000000000067919 */ /* 0x000e220000002100 */
[----:B------:R-:W0:Y:S01]  /*0020*/  LDCU UR8, c[0x0][0x360] ;  /* 0x00006c00ff0877ac */ /* 0x000e220008000800 */
[----:B------:R-:W-:Y:S01]  /*0030*/  IMAD.MOV.U32 R4, RZ, RZ, RZ ;  /* 0x000000ffff047224 */ /* 0x000fe200078e00ff */
[----:B------:R-:W0:Y:S01]  /*0040*/  S2R R7, SR_CTAID.X ;  /* 0x0000000000077919 */ /* 0x000e220000002500 */
[----:B------:R-:W1:Y:S01]  /*0050*/  LDCU UR4, c[0x0][0x390] ;  /* 0x00007200ff0477ac */ /* 0x000e620008000800 */
[----:B------:R-:W2:Y:S01]  /*0060*/  LDCU.64 UR6, c[0x0][0x358] ;  /* 0x00006b00ff0677ac */ /* 0x000ea20008000a00 */
[----:B0-----:R-:W-:-:S05]  /*0070*/  IMAD R5, R7, UR8, R6 ;  /* 0x0000000807057c24 */ /* 0x001fca000f8e0206 */
[----:B-1----:R-:W-:-:S13]  /*0080*/  ISETP.GE.U32.AND P0, PT, R5, UR4, PT ;  /* 0x0000000405007c0c */ /* 0x002fda000bf06070 */
[----:B------:R-:W0:Y:S02]  /*0090*/  @!P0 LDC.64 R2, c[0x0][0x380] ;  /* 0x0000e000ff028b82 */ /* 0x000e240000000a00 */
[----:B0-----:R-:W-:-:S05]  /*00a0*/  @!P0 IMAD.WIDE.U32 R2, R5, 0x4, R2 ;  /* 0x0000000405028825 */ /* 0x001fca00078e0002 */
[----:B--2---:R-:W2:Y:S01]  /*00b0*/  @!P0 LDG.E R4, desc[UR6][R2.64] ;  /* 0x0000000602048981 */ /* 0x004ea2000c1e1900 */
[----:B------:R-:W0:Y:S01]  /*00c0*/  S2UR UR5, SR_CgaCtaId ;  /* 0x00000000000579c3 */ /* 0x000e220000008800 */
[----:B------:R-:W-:Y:S01]  /*00d0*/  IMAD.U32 R0, RZ, RZ, UR8 ;  /* 0x00000008ff007e24 */ /* 0x000fe2000f8e00ff */
[----:B------:R-:W-:Y:S01]  /*00e0*/  UMOV UR4, 0x400 ;  /* 0x0000040000047882 */ /* 0x000fe20000000000 */
[----:B------:R-:W-:-:S03]  /*00f0*/  ISETP.NE.AND P0, PT, R6, RZ, PT ;  /* 0x000000ff0600720c */ /* 0x000fc60003f05270 */
[----:B------:R-:W-:Y:S01]  /*0100*/  ISETP.GE.U32.AND P1, PT, R0, 0x2, PT ;  /* 0x000000020000780c */ /* 0x000fe20003f26070 */
[----:B0-----:R-:W-:-:S06]  /*0110*/  ULEA UR4, UR5, UR4, 0x18 ;  /* 0x0000000405047291 */ /* 0x001fcc000f8ec0ff */
[----:B------:R-:W-:-:S05]  /*0120*/  LEA R5, R6, UR4, 0x2 ;  /* 0x0000000406057c11 */ /* 0x000fca000f8e10ff */
[----:B--2---:R0:W-:Y:S01]  /*0130*/  STS [R5], R4 ;  /* 0x0000000405007388 */ /* 0x0041e20000000800 */
[----:B------:R-:W-:Y:S06]  /*0140*/  BAR.SYNC.DEFER_BLOCKING 0x0 ;  /* 0x0000000000007b1d */ /* 0x000fec0000010000 */
[----:B------:R-:W-:Y:S05]  /*0150*/  @!P1 BRA `(.L_x_21) ;  /* 0x00000000002c9947 */ /* 0x000fea0003800000 */
.L_x_22:
[----:B------:R-:W-:-:S04]  /*0160*/  SHF.R.U32.HI R8, RZ, 0x1, R0 ;  /* 0x00000001ff087819 */ /* 0x000fc80000011600 */
[----:B------:R-:W-:-:S13]  /*0170*/  ISETP.GE.U32.AND P1, PT, R6, R8, PT ;  /* 0x000000080600720c */ /* 0x000fda0003f26070 */
[----:B------:R-:W-:Y:S01]  /*0180*/  @!P1 LEA R2, R8, R5, 0x2 ;  /* 0x0000000508029211 */ /* 0x000fe200078e10ff */
[----:B------:R-:W-:Y:S05]  /*0190*/  @!P1 LDS R3, [R5] ;  /* 0x0000000005039984 */ /* 0x000fea0000000800 */
[----:B------:R-:W0:Y:S02]  /*01a0*/  @!P1 LDS R2, [R2] ;  /* 0x0000000002029984 */ /* 0x000e240000000800 */
[----:B0-----:R-:W-:-:S05]  /*01b0*/  @!P1 FADD R4, R2, R3 ;  /* 0x0000000302049221 */ /* 0x001fca0000000000 */
[----:B------:R1:W-:Y:S01]  /*01c0*/  @!P1 STS [R5], R4 ;  /* 0x0000000405009388 */ /* 0x0003e20000000800 */
[----:B------:R-:W-:Y:S01]  /*01d0*/  BAR.SYNC.DEFER_BLOCKING 0x0 ;  /* 0x0000000000007b1d */ /* 0x000fe20000010000 */
[----:B------:R-:W-:Y:S01]  /*01e0*/  ISETP.GT.U32.AND P1, PT, R0, 0x3, PT ;  /* 0x000000030000780c */ /* 0x000fe20003f24070 */
[----:B------:R-:W-:-:S12]  /*01f0*/  IMAD.MOV.U32 R0, RZ, RZ, R8 ;  /* 0x000000ffff007224 */ /* 0x000fd800078e0008 */
[----:B-1----:R-:W-:Y:S05]  /*0200*/  @P1 BRA `(.L_x_22) ;  /* 0xfffffffc00d41947 */ /* 0x002fea000383ffff */
.L_x_21:
[----:B------:R-:W-:Y:S05]  /*0210*/  @P0 EXIT ;  /* 0x000000000000094d */ /* 0x000fea0003800000 */
[----:B------:R-:W1:Y:S01]  /*0220*/  S2UR UR5, SR_CgaCtaId ;  /* 0x00000000000579c3 */ /* 0x000e620000008800 */
[----:B------:R-:W-:-:S07]  /*0230*/  UMOV UR4, 0x400 ;  /* 0x0000040000047882 */ /* 0x000fce0000000000 */
[----:B------:R-:W2:Y:S01]  /*0240*/  LDC.64 R2, c[0x0][0x388] ;  /* 0x0000e200ff027b82 */ /* 0x000ea20000000a00 */
[----:B-1----:R-:W-:Y:S01]  /*0250*/  ULEA UR4, UR5, UR4, 0x18 ;  /* 0x0000000405047291 */ /* 0x002fe2000f8ec0ff */
[----:B--2---:R-:W-:-:S08]  /*0260*/  IMAD.WIDE.U32 R2, R7, 0x4, R2 ;  /* 0x0000000407027825 */ /* 0x004fd000078e0002 */
[----:B0-----:R-:W0:Y:S04]  /*0270*/  LDS R5, [UR4] ;  /* 0x00000004ff057984 */ /* 0x001e280008000800 */
[----:B0-----:R-:W-:Y:S01]  /*0280*/  STG.E desc[UR6][R2.64], R5 ;  /* 0x0000000502007986 */ /* 0x001fe2000c101906 */
[----:B------:R-:W-:Y:S05]  /*0290*/  EXIT ;  /* 0x000000000000794d */ /* 0x000fea0003800000 */
.L_x_23:
        /* <DEDUP_REMOVED lines=14> */
.L_x_36:


//--------------------- .text._Z7reduce0PKfPfi    --------------------------
	.section	.text._Z7reduce0PKfPfi,"ax",@progbits
	.align	128
        .global         _Z7reduce0PKfPfi
        .type           _Z7reduce0PKfPfi,@function
        .size           _Z7reduce0PKfPfi,(.L_x_37 - _Z7reduce0PKfPfi)
        .other          _Z7reduce0PKfPfi,@"STO_CUDA_ENTRY STV_DEFAULT"
_Z7reduce0PKfPfi:
.text._Z7reduce0PKfPfi:
        /* <DEDUP_REMOVED lines=19> */
[----:B------:R-:W-:Y:S01]  /*0130*/  BSSY.RECONVERGENT B1, `(.L_x_26) ;  /* 0x0000008000017945 */ /* 0x000fe20003800200 */
[----:B-1----:R-:W-:-:S07]  /*0140*/  IMAD R13, R7, UR4, RZ ;  /* 0x00000004070d7c24 */ /* 0x002fce000f8e02ff */
.L_x_27:
[----:B0-----:R-:W-:-:S06]  /*0150*/  IMAD.WIDE.U32 R2, R0, 0x4, R4 ;  /* 0x0000000400027825 */ /* 0x001fcc00078e0004 */
[----:B------:R-:W2:Y:S01]  /*0160*/  LDG.E R2, desc[UR6][R2.64] ;  /* 0x0000000602027981 */ /* 0x000ea2000c1e1900 */
[----:B------:R-:W-:-:S05]  /*0170*/  IMAD.IADD R0, R13, 0x1, R0 ;  /* 0x000000010d007824 */ /* 0x000fca00078e0200 */
[----:B------:R-:W-:Y:S01]  /*0180*/  ISETP.GE.U32.AND P0, PT, R0, UR5, PT ;  /* 0x0000000500007c0c */ /* 0x000fe2000bf06070 */
[----:B--2---:R-:W-:-:S12]  /*0190*/  FADD R9, R2, R9 ;  /* 0x0000000902097221 */ /* 0x004fd80000000000 */
[----:B------:R-:W-:Y:S05]  /*01a0*/  @!P0 BRA `(.L_x_27) ;  /* 0xfffffffc00e88947 */ /* 0x000fea000383ffff */
[----:B------:R-:W-:Y:S05]  /*01b0*/  BSYNC.RECONVERGENT B1 ;  /* 0x0000000000017941 */ /* 0x000fea0003800200 */
.L_x_26:
[----:B------:R0:W-:Y:S02]  /*01c0*/  STS [R6], R9 ;  /* 0x0000000906007388 */ /* 0x0001e40000000800 */
.L_x_25:
[----:B------:R-:W-:Y:S05]  /*01d0*/  BSYNC.RECONVERGENT B0 ;  /* 0x0000000000007941 */ /* 0x000fea0003800200 */
.L_x_24:
[----:B------:R-:W-:Y:S01]  /*01e0*/  BAR.SYNC.DEFER_BLOCKING 0x0 ;  /* 0x0000000000007b1d */ /* 0x000fe20000010000 */
[----:B------:R-:W-:Y:S02]  /*01f0*/  ISETP.GE.U32.AND P1, PT, R7, 0x2, PT ;  /* 0x000000020700780c */ /* 0x000fe40003f26070 */
[----:B------:R-:W-:-:S11]  /*0200*/  ISETP.NE.AND P0, PT, R8, RZ, PT ;  /* 0x000000ff0800720c */ /* 0x000fd60003f05270 */
[----:B------:R-:W-:Y:S05]  /*0210*/  @!P1 BRA `(.L_x_28) ;  /* 0x00000000002c9947 */ /* 0x000fea0003800000 */
.L_x_29:
        /* <DEDUP_REMOVED lines=11> */
.L_x_28:
        /* <DEDUP_REMOVED lines=9> */
.L_x_30:
        /* <DEDUP_REMOVED lines=10> */
.L_x_37:


//--------------------- .text._Z4axpyfPKfS0_iPf   --------------------------
	.section	.text._Z4axpyfPKfS0_iPf,"ax",@progbits
	.align	128
        .global         _Z4axpyfPKfS0_iPf
        .type           _Z4axpyfPKfS0_iPf,@function
        .size           _Z4axpyfPKfS0_iPf,(.L_x_38 - _Z4axpyfPKfS0_iPf)
        .other          _Z4axpyfPKfS0_iPf,@"STO_CUDA_ENTRY STV_DEFAULT"
_Z4axpyfPKfS0_iPf:
.text._Z4axpyfPKfS0_iPf:
        /* <DEDUP_REMOVED lines=10> */
[----:B------:R-:W2:Y:S06]  /*00a0*/  LDCU UR6, c[0x0][0x380] ;  /* 0x00007000ff0677ac */ /* 0x000eac0008000800 */
[----:B------:R-:W3:Y:S08]  /*00b0*/  LDC.64 R4, c[0x0][0x390] ;  /* 0x0000e400ff047b82 */ /* 0x000ef00000000a00 */
[----:B------:R-:W4:Y:S01]  /*00c0*/  LDC.64 R6, c[0x0][0x3a0] ;  /* 0x0000e800ff067b82 */ /* 0x000f220000000a00 */
[----:B0-----:R-:W-:-:S06]  /*00d0*/  IMAD.WIDE.U32 R2, R9, 0x4, R2 ;  /* 0x0000000409027825 */ /* 0x001fcc00078e0002 */
[----:B-1----:R-:W2:Y:S01]  /*00e0*/  LDG.E R2, desc[UR4][R2.64] ;  /* 0x0000000402027981 */ /* 0x002ea2000c1e1900 */
[----:B---3--:R-:W-:-:S06]  /*00f0*/  IMAD.WIDE.U32 R4, R9, 0x4, R4 ;  /* 0x0000000409047825 */ /* 0x008fcc00078e0004 */
[----:B------:R-:W2:Y:S01]  /*0100*/  LDG.E R5, desc[UR4][R4.64] ;  /* 0x0000000404057981 */ /* 0x000ea2000c1e1900 */
[----:B----4-:R-:W-:-:S04]  /*0110*/  IMAD.WIDE.U32 R6, R9, 0x4, R6 ;  /* 0x0000000409067825 */ /* 0x010fc800078e0006 */
[----:B--2---:R-:W-:-:S05]  /*0120*/  FFMA R9, R2, UR6, R5 ;  /* 0x0000000602097c23 */ /* 0x004fca0008000005 */
[----:B------:R-:W-:Y:S01]  /*0130*/  STG.E desc[UR4][R6.64], R9 ;  /* 0x0000000906007986 */ /* 0x000fe2000c101904 */
[----:B------:R-:W-:Y:S05]  /*0140*/  EXIT ;  /* 0x000000000000794d */ /* 0x000fea0003800000 */
.L_x_31:
        /* <DEDUP_REMOVED lines=11> */
.L_x_38:


//--------------------- .nv.shared._ZN3cub18CUB_300001_SM_10006detail11EmptyKernelIvEEvv --------------------------
	.section	.nv.shared._ZN3cub18CUB_300001_SM_10006detail11EmptyKernelIvEEvv,"aw",@nobits
	.sectionflags	@""
	.align	16
	.zero		1024


//--------------------- .nv.shared.reserved.0     --------------------------
	.section	.nv.shared.reserved.0,"aw",@nobits
	.weak		__nv_reservedSMEM_offset_0_alias
	.size		__nv_reservedSMEM_offset_0_alias, 0, 64
	.other		__nv_reservedSMEM_offset_0_alias,@"STO_CUDA_RESERVED_SHARED STV_DEFAULT"
__nv_reservedSMEM_offset_0_alias:
	.zero		0
	.zero		64


//--------------------- .nv.global                --------------------------
	.section	.nv.global,"aw",@nobits
.nv.global:
	.type		_ZN34_INTERNAL_96146a78_4_k_cu_bc4882b76thrust24THRUST_300001_SM_1000_NS3seqE,@object
	.size		_ZN34_INTERNAL_96146a78_4_k_cu_bc4882b76thrust24THRUST_300001_SM_1000_NS3seqE,(_ZN34_INTERNAL_96146a78_4_k_cu_bc4882b74cuda3std3__48in_placeE - _ZN34_INTERNAL_96146a78_4_k_cu_bc4882b76thrust24THRUST_300001_SM_1000_NS3seqE)
_ZN34_INTERNAL_96146a78_4_k_cu_bc4882b76thrust24THRUST_300001_SM_1000_NS3seqE:
	.zero		1
	.type		_ZN34_INTERNAL_96146a78_4_k_cu_bc4882b74cuda3std3__48in_placeE,@object
	.size		_ZN34_INTERNAL_96146a78_4_k_cu_bc4882b74cuda3std3__48in_placeE,(_ZN34_INTERNAL_96146a78_4_k_cu_bc4882b74cuda3std6ranges3__45__cpo4sizeE - _ZN34_INTERNAL_96146a78_4_k_cu_bc4882b74cuda3std3__48in_placeE)
_ZN34_INTERNAL_96146a78_4_k_cu_bc4882b74cuda3std3__48in_placeE:
	.zero		1
	.type		_ZN34_INTERNAL_96146a78_4_k_cu_bc4882b74cuda3std6ranges3__45__cpo4sizeE,@object
	.size		_ZN34_INTERNAL_96146a78_4_k_cu_bc4882b74cuda3std6ranges3__45__cpo4sizeE,(_ZN34_INTERNAL_96146a78_4_k_cu_bc4882b76thrust24THRUST_300001_SM_1000_NS12placeholders2_3E - _ZN34_INTERNAL_96146a78_4_k_cu_bc4882b74cuda3std6ranges3__45__cpo4sizeE)
_ZN34_INTERNAL_96146a78_4_k_cu_bc4882b74cuda3std6ranges3__45__cpo4sizeE:
	.zero		1
	.type		_ZN34_INTERNAL_96146a78_4_k_cu_bc4882b76thrust24THRUST_300001_SM_1000_NS12placeholders2_3E,@object
	.size		_ZN34_INTERNAL_96146a78_4_k_cu_bc4882b76thrust24THRUST_300001_SM_1000_NS12placeholders2_3E,(_ZN34_INTERNAL_96146a78_4_k_cu_bc4882b74cuda3std3__45__cpo6cbeginE - _ZN34_INTERNAL_96146a78_4_k_cu_bc4882b76thrust24THRUST_300001_SM_1000_NS12placeholders2_3E)
_ZN34_INTERNAL_96146a78_4_k_cu_bc4882b76thrust24THRUST_300001_SM_1000_NS12placeholders2_3E:
	.zero		1
	.type		_ZN34_INTERNAL_96146a78_4_k_cu_bc4882b74cuda3std3__45__cpo6cbeginE,@object
	.size		_ZN34_INTERNAL_96146a78_4_k_cu_bc4882b74cuda3std3__45__cpo6cbeginE,(_ZN34_INTERNAL_96146a78_4_k_cu_bc4882b74cuda3std6ranges3__45__cpo6cbeginE - _ZN34_INTERNAL_96146a78_4_k_cu_bc4882b74cuda3std3__45__cpo6cbeginE)
_ZN34_INTERNAL_96146a78_4_k_cu_bc4882b74cuda3std3__45__cpo6cbeginE:
	.zero		1
	.type		_ZN34_INTERNAL_96146a78_4_k_cu_bc4882b74cuda3std6ranges3__45__cpo6cbeginE,@object
	.size		_ZN34_INTERNAL_96146a78_4_k_cu_bc4882b74cuda3std6ranges3__45__cpo6cbeginE,(_ZN34_INTERNAL_96146a78_4_k_cu_bc4882b76thrust24THRUST_300001_SM_1000_NS12placeholders2_7E - _ZN34_INTERNAL_96146a78_4_k_cu_bc4882b74cuda3std6ranges3__45__cpo6cbeginE)
_ZN34_INTERNAL_96146a78_4_k_cu_bc4882b74cuda3std6ranges3__45__cpo6cbeginE:
	.zero		1
	.type		_ZN34_INTERNAL_96146a78_4_k_cu_bc4882b76thrust24THRUST_300001_SM_1000_NS12placeholders2_7E,@object
	.size		_ZN34_INTERNAL_96146a78_4_k_cu_bc4882b76thrust24THRUST_300001_SM_1000_NS12placeholders2_7E,(_ZN34_INTERNAL_96146a78_4_k_cu_bc4882b74cuda3std3__45__cpo7crbeginE - _ZN34_INTERNAL_96146a78_4_k_cu_bc4882b76thrust24THRUST_300001_SM_1000_NS12placeholders2_7E)
_ZN34_INTERNAL_96146a78_4_k_cu_bc4882b76thrust24THRUST_300001_SM_1000_NS12placeholders2_7E:
	.zero		1
	.type		_ZN34_INTERNAL_96146a78_4_k_cu_bc4882b74cuda3std3__45__cpo7crbeginE,@object
	.size		_ZN34_INTERNAL_96146a78_4_k_cu_bc4882b74cuda3std3__45__cpo7crbeginE,(_ZN34_INTERNAL_96146a78_4_k_cu_bc4882b74cuda3std6ranges3__45__cpo4nextE - _ZN34_INTERNAL_96146a78_4_k_cu_bc4882b74cuda3std3__45__cpo7crbeginE)
_ZN34_INTERNAL_96146a78_4_k_cu_bc4882b74cuda3std3__45__cpo7crbeginE:
	.zero		1
	.type		_ZN34_INTERNAL_96146a78_4_k_cu_bc4882b74cuda3std6ranges3__45__cpo4nextE,@object
	.size		_ZN34_INTERNAL_96146a78_4_k_cu_bc4882b74cuda3std6ranges3__45__cpo4nextE,(_ZN34_INTERNAL_96146a78_4_k_cu_bc4882b74cuda3std6ranges3__45__cpo4swapE - _ZN34_INTERNAL_96146a78_4_k_cu_bc4882b74cuda3std6ranges3__45__cpo4nextE)
_ZN34_INTERNAL_96146a78_4_k_cu_bc4882b74cuda3std6ranges3__45__cpo4nextE:
	.zero		1
	.type		_ZN34_INTERNAL_96146a78_4_k_cu_bc4882b74cuda3std6ranges3__45__cpo4swapE,@object
	.size		_ZN34_INTERNAL_96146a78_4_k_cu_bc4882b74cuda3std6ranges3__45__cpo4swapE,(_ZN34_INTERNAL_96146a78_4_k_cu_bc4882b76thrust24THRUST_300001_SM_1000_NS8cuda_cub10par_nosyncE - _ZN34_INTERNAL_96146a78_4_k_cu_bc4882b74cuda3std6ranges3__45__cpo4swapE)
_ZN34_INTERNAL_96146a78_4_k_cu_bc4882b74cuda3std6ranges3__45__cpo4swapE:
	.zero		1
	.type		_ZN34_INTERNAL_96146a78_4_k_cu_bc4882b76thrust24THRUST_300001_SM_1000_NS8cuda_cub10par_nosyncE,@object
	.size		_ZN34_INTERNAL_96146a78_4_k_cu_bc4882b76thrust24THRUST_300001_SM_1000_NS8cuda_cub10par_nosyncE,(_ZN34_INTERNAL_96146a78_4_k_cu_bc4882b76thrust24THRUST_300001_SM_1000_NS12placeholders2_9E - _ZN34_INTERNAL_96146a78_4_k_cu_bc4882b76thrust24THRUST_300001_SM_1000_NS8cuda_cub10par_nosyncE)
_ZN34_INTERNAL_96146a78_4_k_cu_bc4882b76thrust24THRUST_300001_SM_1000_NS8cuda_cub10par_nosyncE:
	.zero		1
	.type		_ZN34_INTERNAL_96146a78_4_k_cu_bc4882b76thrust24THRUST_300001_SM_1000_NS12placeholders2_9E,@object
	.size		_ZN34_INTERNAL_96146a78_4_k_cu_bc4882b76thrust24THRUST_300001_SM_1000_NS12placeholders2_9E,(_ZN34_INTERNAL_96146a78_4_k_cu_bc4882b74cuda3std3__436_GLOBAL__N__96146a78_4_k_cu_bc4882b76ignoreE - _ZN34_INTERNAL_96146a78_4_k_cu_bc4882b76thrust24THRUST_300001_SM_1000_NS12placeholders2_9E)
_ZN34_INTERNAL_96146a78_4_k_cu_bc4882b76thrust24THRUST_300001_SM_1000_NS12placeholders2_9E:
	.zero		1
	.type		_ZN34_INTERNAL_96146a78_4_k_cu_bc4882b74cuda3std3__436_GLOBAL__N__96146a78_4_k_cu_bc4882b76ignoreE,@object
	.size		_ZN34_INTERNAL_96146a78_4_k_cu_bc4882b74cuda3std3__436_GLOBAL__N__96146a78_4_k_cu_bc4882b76ignoreE,(_ZN34_INTERNAL_96146a78_4_k_cu_bc4882b74cuda3std6ranges3__45__cpo4dataE - _ZN34_INTERNAL_96146a78_4_k_cu_bc4882b74cuda3std3__436_GLOBAL__N__96146a78_4_k_cu_bc4882b76ignoreE)
_ZN34_INTERNAL_96146a78_4_k_cu_bc4882b74cuda3std3__436_GLOBAL__N__96146a78_4_k_cu_bc4882b76ignoreE:
	.zero		1
	.type		_ZN34_INTERNAL_96146a78_4_k_cu_bc4882b74cuda3std6ranges3__45__cpo4dataE,@object
	.size		_ZN34_INTERNAL_96146a78_4_k_cu_bc4882b74cuda3std6ranges3__45__cpo4dataE,(_ZN34_INTERNAL_96146a78_4_k_cu_bc4882b76thrust24THRUST_300001_SM_1000_NS12placeholders2_1E - _ZN34_INTERNAL_96146a78_4_k_cu_bc4882b74cuda3std6ranges3__45__cpo4dataE)
_ZN34_INTERNAL_96146a78_4_k_cu_bc4882b74cuda3std6ranges3__45__cpo4dataE:
	.zero		1
	.type		_ZN34_INTERNAL_96146a78_4_k_cu_bc4882b76thrust24THRUST_300001_SM_1000_NS12placeholders2_1E,@object
	.size		_ZN34_INTERNAL_96146a78_4_k_cu_bc4882b76thrust24THRUST_300001_SM_1000_NS12placeholders2_1E,(_ZN34_INTERNAL_96146a78_4_k_cu_bc4882b74cuda3std3__45__cpo5beginE - _ZN34_INTERNAL_96146a78_4_k_cu_bc4882b76thrust24THRUST_300001_SM_1000_NS12placeholders2_1E)
_ZN34_INTERNAL_96146a78_4_k_cu_bc4882b76thrust24THRUST_300001_SM_1000_NS12placeholders2_1E:
	.zero		1
	.type		_ZN34_INTERNAL_96146a78_4_k_cu_bc4882b74cuda3std3__45__cpo5beginE,@object
	.size		_ZN34_INTERNAL_96146a78_4_k_cu_bc4882b74cuda3std3__45__cpo5beginE,(_ZN34_INTERNAL_96146a78_4_k_cu_bc4882b74cuda3std6ranges3__45__cpo5beginE - _ZN34_INTERNAL_96146a78_4_k_cu_bc4882b74cuda3std3__45__cpo5beginE)
_ZN34_INTERNAL_96146a78_4_k_cu_bc4882b74cuda3std3__45__cpo5beginE:
	.zero		1
	.type		_ZN34_INTERNAL_96146a78_4_k_cu_bc4882b74cuda3std6ranges3__45__cpo5beginE,@object
	.size		_ZN34_INTERNAL_96146a78_4_k_cu_bc4882b74cuda3std6ranges3__45__cpo5beginE,(_ZN34_INTERNAL_96146a78_4_k_cu_bc4882b76thrust24THRUST_300001_SM_1000_NS12placeholders2_5E - _ZN34_INTERNAL_96146a78_4_k_cu_bc4882b74cuda3std6ranges3__45__cpo5beginE)
_ZN34_INTERNAL_96146a78_4_k_cu_bc4882b74cuda3std6ranges3__45__cpo5beginE:
	.zero		1
	.type		_ZN34_INTERNAL_96146a78_4_k_cu_bc4882b76thrust24THRUST_300001_SM_1000_NS12placeholders2_5E,@object
	.size		_ZN34_INTERNAL_96146a78_4_k_cu_bc4882b76thrust24THRUST_300001_SM_1000_NS12placeholders2_5E,(_ZN34_INTERNAL_96146a78_4_k_cu_bc4882b74cuda3std3__45__cpo6rbeginE - _ZN34_INTERNAL_96146a78_4_k_cu_bc4882b76thrust24THRUST_300001_SM_1000_NS12placeholders2_5E)
_ZN34_INTERNAL_96146a78_4_k_cu_bc4882b76thrust24THRUST_300001_SM_1000_NS12placeholders2_5E:
	.zero		1
	.type		_ZN34_INTERNAL_96146a78_4_k_cu_bc4882b74cuda3std3__45__cpo6rbeginE,@object
	.size		_ZN34_INTERNAL_96146a78_4_k_cu_bc4882b74cuda3std3__45__cpo6rbeginE,(_ZN34_INTERNAL_96146a78_4_k_cu_bc4882b74cuda3std6ranges3__45__cpo7advanceE - _ZN34_INTERNAL_96146a78_4_k_cu_bc4882b74cuda3std3__45__cpo6rbeginE)
_ZN34_INTERNAL_96146a78_4_k_cu_bc4882b74cuda3std3__45__cpo6rbeginE:
	.zero		1
	.type		_ZN34_INTERNAL_96146a78_4_k_cu_bc4882b74cuda3std6ranges3__45__cpo7advanceE,@object
	.size		_ZN34_INTERNAL_96146a78_4_k_cu_bc4882b74cuda3std6ranges3__45__cpo7advanceE,(_ZN34_INTERNAL_96146a78_4_k_cu_bc4882b74cuda3std3__47nulloptE - _ZN34_INTERNAL_96146a78_4_k_cu_bc4882b74cuda3std6ranges3__45__cpo7advanceE)
_ZN34_INTERNAL_96146a78_4_k_cu_bc4882b74cuda3std6ranges3__45__cpo7advanceE:
	.zero		1
	.type		_ZN34_INTERNAL_96146a78_4_k_cu_bc4882b74cuda3std3__47nulloptE,@object
	.size		_ZN34_INTERNAL_96146a78_4_k_cu_bc4882b74cuda3std3__47nulloptE,(_ZN34_INTERNAL_96146a78_4_k_cu_bc4882b74cuda3std6ranges3__45__cpo8distanceE - _ZN34_INTERNAL_96146a78_4_k_cu_bc4882b74cuda3std3__47nulloptE)
_ZN34_INTERNAL_96146a78_4_k_cu_bc4882b74cuda3std3__47nulloptE:
	.zero		1
	.type		_ZN34_INTERNAL_96146a78_4_k_cu_bc4882b74cuda3std6ranges3__45__cpo8distanceE,@object
	.size		_ZN34_INTERNAL_96146a78_4_k_cu_bc4882b74cuda3std6ranges3__45__cpo8distanceE,(_ZN34_INTERNAL_96146a78_4_k_cu_bc4882b76thrust24THRUST_300001_SM_1000_NS12placeholders3_10E - _ZN34_INTERNAL_96146a78_4_k_cu_bc4882b74cuda3std6ranges3__45__cpo8distanceE)
_ZN34_INTERNAL_96146a78_4_k_cu_bc4882b74cuda3std6ranges3__45__cpo8distanceE:
	.zero		1
	.type		_ZN34_INTERNAL_96146a78_4_k_cu_bc4882b76thrust24THRUST_300001_SM_1000_NS12placeholders3_10E,@object
	.size		_ZN34_INTERNAL_96146a78_4_k_cu_bc4882b76thrust24THRUST_300001_SM_1000_NS12placeholders3_10E,(_ZN34_INTERNAL_96146a78_4_k_cu_bc4882b74cuda3std3__419piecewise_constructE - _ZN34_INTERNAL_96146a78_4_k_cu_bc4882b76thrust24THRUST_300001_SM_1000_NS12placeholders3_10E)
_ZN34_INTERNAL_96146a78_4_k_cu_bc4882b76thrust24THRUST_300001_SM_1000_NS12placeholders3_10E:
	.zero		1
	.type		_ZN34_INTERNAL_96146a78_4_k_cu_bc4882b74cuda3std3__419piecewise_constructE,@object
	.size		_ZN34_INTERNAL_96146a78_4_k_cu_bc4882b74cuda3std3__419piecewise_constructE,(_ZN34_INTERNAL_96146a78_4_k_cu_bc4882b74cuda3std6ranges3__45__cpo5cdataE - _ZN34_INTERNAL_96146a78_4_k_cu_bc4882b74cuda3std3__419piecewise_constructE)
_ZN34_INTERNAL_96146a78_4_k_cu_bc4882b74cuda3std3__419piecewise_constructE:
	.zero		1
	.type		_ZN34_INTERNAL_96146a78_4_k_cu_bc4882b74cuda3std6ranges3__45__cpo5cdataE,@object
	.size		_ZN34_INTERNAL_96146a78_4_k_cu_bc4882b74cuda3std6ranges3__45__cpo5cdataE,(_ZN34_INTERNAL_96146a78_4_k_cu_bc4882b76thrust24THRUST_300001_SM_1000_NS12placeholders2_2E - _ZN34_INTERNAL_96146a78_4_k_cu_bc4882b74cuda3std6ranges3__45__cpo5cdataE)
_ZN34_INTERNAL_96146a78_4_k_cu_bc4882b74cuda3std6ranges3__45__cpo5cdataE:
	.zero		1
	.type		_ZN34_INTERNAL_96146a78_4_k_cu_bc4882b76thrust24THRUST_300001_SM_1000_NS12placeholders2_2E,@object
	.size		_ZN34_INTERNAL_96146a78_4_k_cu_bc4882b76thrust24THRUST_300001_SM_1000_NS12placeholders2_2E,(_ZN34_INTERNAL_96146a78_4_k_cu_bc4882b74cuda3std3__45__cpo3endE - _ZN34_INTERNAL_96146a78_4_k_cu_bc4882b76thrust24THRUST_300001_SM_1000_NS12placeholders2_2E)
_ZN34_INTERNAL_96146a78_4_k_cu_bc4882b76thrust24THRUST_300001_SM_1000_NS12placeholders2_2E:
	.zero		1
	.type		_ZN34_INTERNAL_96146a78_4_k_cu_bc4882b74cuda3std3__45__cpo3endE,@object
	.size		_ZN34_INTERNAL_96146a78_4_k_cu_bc4882b74cuda3std3__45__cpo3endE,(_ZN34_INTERNAL_96146a78_4_k_cu_bc4882b74cuda3std6ranges3__45__cpo3endE - _ZN34_INTERNAL_96146a78_4_k_cu_bc4882b74cuda3std3__45__cpo3endE)
_ZN34_INTERNAL_96146a78_4_k_cu_bc4882b74cuda3std3__45__cpo3endE:
	.zero		1
	.type		_ZN34_INTERNAL_96146a78_4_k_cu_bc4882b74cuda3std6ranges3__45__cpo3endE,@object
	.size		_ZN34_INTERNAL_96146a78_4_k_cu_bc4882b74cuda3std6ranges3__45__cpo3endE,(_ZN34_INTERNAL_96146a78_4_k_cu_bc4882b76thrust24THRUST_300001_SM_1000_NS12placeholders2_6E - _ZN34_INTERNAL_96146a78_4_k_cu_bc4882b74cuda3std6ranges3__45__cpo3endE)
_ZN34_INTERNAL_96146a78_4_k_cu_bc4882b74cuda3std6ranges3__45__cpo3endE:
	.zero		1
	.type		_ZN34_INTERNAL_96146a78_4_k_cu_bc4882b76thrust24THRUST_300001_SM_1000_NS12placeholders2_6E,@object
	.size		_ZN34_INTERNAL_96146a78_4_k_cu_bc4882b76thrust24THRUST_300001_SM_1000_NS12placeholders2_6E,(_ZN34_INTERNAL_96146a78_4_k_cu_bc4882b74cuda3std3__45__cpo4rendE - _ZN34_INTERNAL_96146a78_4_k_cu_bc4882b76thrust24THRUST_300001_SM_1000_NS12placeholders2_6E)
_ZN34_INTERNAL_96146a78_4_k_cu_bc4882b76thrust24THRUST_300001_SM_1000_NS12placeholders2_6E:
	.zero		1
	.type		_ZN34_INTERNAL_96146a78_4_k_cu_bc4882b74cuda3std3__45__cpo4rendE,@object
	.size		_ZN34_INTERNAL_96146a78_4_k_cu_bc4882b74cuda3std3__45__cpo4rendE,(_ZN34_INTERNAL_96146a78_4_k_cu_bc4882b74cuda3std6ranges3__45__cpo9iter_swapE - _ZN34_INTERNAL_96146a78_4_k_cu_bc4882b74cuda3std3__45__cpo4rendE)
_ZN34_INTERNAL_96146a78_4_k_cu_bc4882b74cuda3std3__45__cpo4rendE:
	.zero		1
	.type		_ZN34_INTERNAL_96146a78_4_k_cu_bc4882b74cuda3std6ranges3__45__cpo9iter_swapE,@object
	.size		_ZN34_INTERNAL_96146a78_4_k_cu_bc4882b74cuda3std6ranges3__45__cpo9iter_swapE,(_ZN34_INTERNAL_96146a78_4_k_cu_bc4882b74cuda3std3__48unexpectE - _ZN34_INTERNAL_96146a78_4_k_cu_bc4882b74cuda3std6ranges3__45__cpo9iter_swapE)
_ZN34_INTERNAL_96146a78_4_k_cu_bc4882b74cuda3std6ranges3__45__cpo9iter_swapE:
	.zero		1
	.type		_ZN34_INTERNAL_96146a78_4_k_cu_bc4882b74cuda3std3__48unexpectE,@object
	.size		_ZN34_INTERNAL_96146a78_4_k_cu_bc4882b74cuda3std3__48unexpectE,(_ZN34_INTERNAL_96146a78_4_k_cu_bc4882b76thrust24THRUST_300001_SM_1000_NS8cuda_cub3parE - _ZN34_INTERNAL_96146a78_4_k_cu_bc4882b74cuda3std3__48unexpectE)
_ZN34_INTERNAL_96146a78_4_k_cu_bc4882b74cuda3std3__48unexpectE:
	.zero		1
	.type		_ZN34_INTERNAL_96146a78_4_k_cu_bc4882b76thrust24THRUST_300001_SM_1000_NS8cuda_cub3parE,@object
	.size		_ZN34_INTERNAL_96146a78_4_k_cu_bc4882b76thrust24THRUST_300001_SM_1000_NS8cuda_cub3parE,(_ZN34_INTERNAL_96146a78_4_k_cu_bc4882b76thrust24THRUST_300001_SM_1000_NS12placeholders2_4E - _ZN34_INTERNAL_96146a78_4_k_cu_bc4882b76thrust24THRUST_300001_SM_1000_NS8cuda_cub3parE)
_ZN34_INTERNAL_96146a78_4_k_cu_bc4882b76thrust24THRUST_300001_SM_1000_NS8cuda_cub3parE:
	.zero		1
	.type		_ZN34_INTERNAL_96146a78_4_k_cu_bc4882b76thrust24THRUST_300001_SM_1000_NS12placeholders2_4E,@object
	.size		_ZN34_INTERNAL_96146a78_4_k_cu_bc4882b76thrust24THRUST_300001_SM_1000_NS12placeholders2_4E,(_ZN34_INTERNAL_96146a78_4_k_cu_bc4882b74cuda3std3__45__cpo4cendE - _ZN34_INTERNAL_96146a78_4_k_cu_bc4882b76thrust24THRUST_300001_SM_1000_NS12placeholders2_4E)
_ZN34_INTERNAL_96146a78_4_k_cu_bc4882b76thrust24THRUST_300001_SM_1000_NS12placeholders2_4E:
	.zero		1
	.type		_ZN34_INTERNAL_96146a78_4_k_cu_bc4882b74cuda3std3__45__cpo4cendE,@object
	.size		_ZN34_INTERNAL_96146a78_4_k_cu_bc4882b74cuda3std3__45__cpo4cendE,(_ZN34_INTERNAL_96146a78_4_k_cu_bc4882b74cuda3std6ranges3__45__cpo4cendE - _ZN34_INTERNAL_96146a78_4_k_cu_bc4882b74cuda3std3__45__cpo4cendE)
_ZN34_INTERNAL_96146a78_4_k_cu_bc4882b74cuda3std3__45__cpo4cendE:
	.zero		1
	.type		_ZN34_INTERNAL_96146a78_4_k_cu_bc4882b74cuda3std6ranges3__45__cpo4cendE,@object
	.size		_ZN34_INTERNAL_96146a78_4_k_cu_bc4882b74cuda3std6ranges3__45__cpo4cendE,(_ZN34_INTERNAL_96146a78_4_k_cu_bc4882b74cuda3std3__420unreachable_sentinelE - _ZN34_INTERNAL_96146a78_4_k_cu_bc4882b74cuda3std6ranges3__45__cpo4cendE)
_ZN34_INTERNAL_96146a78_4_k_cu_bc4882b74cuda3std6ranges3__45__cpo4cendE:
	.zero		1
	.type		_ZN34_INTERNAL_96146a78_4_k_cu_bc4882b74cuda3std3__420unreachable_sentinelE,@object
	.size		_ZN34_INTERNAL_96146a78_4_k_cu_bc4882b74cuda3std3__420unreachable_sentinelE,(_ZN34_INTERNAL_96146a78_4_k_cu_bc4882b74cuda3std6ranges3__45__cpo5ssizeE - _ZN34_INTERNAL_96146a78_4_k_cu_bc4882b74cuda3std3__420unreachable_sentinelE)
_ZN34_INTERNAL_96146a78_4_k_cu_bc4882b74cuda3std3__420unreachable_sentinelE:
	.zero		1
	.type		_ZN34_INTERNAL_96146a78_4_k_cu_bc4882b74cuda3std6ranges3__45__cpo5ssizeE,@object
	.size		_ZN34_INTERNAL_96146a78_4_k_cu_bc4882b74cuda3std6ranges3__45__cpo5ssizeE,(_ZN34_INTERNAL_96146a78_4_k_cu_bc4882b76thrust24THRUST_300001_SM_1000_NS12placeholders2_8E - _ZN34_INTERNAL_96146a78_4_k_cu_bc4882b74cuda3std6ranges3__45__cpo5ssizeE)
_ZN34_INTERNAL_96146a78_4_k_cu_bc4882b74cuda3std6ranges3__45__cpo5ssizeE:
	.zero		1
	.type		_ZN34_INTERNAL_96146a78_4_k_cu_bc4882b76thrust24THRUST_300001_SM_1000_NS12placeholders2_8E,@object
	.size		_ZN34_INTERNAL_96146a78_4_k_cu_bc4882b76thrust24THRUST_300001_SM_1000_NS12placeholders2_8E,(_ZN34_INTERNAL_96146a78_4_k_cu_bc4882b74cuda3std3__45__cpo5crendE - _ZN34_INTERNAL_96146a78_4_k_cu_bc4882b76thrust24THRUST_300001_SM_1000_NS12placeholders2_8E)
_ZN34_INTERNAL_96146a78_4_k_cu_bc4882b76thrust24THRUST_300001_SM_1000_NS12placeholders2_8E:
	.zero		1
	.type		_ZN34_INTERNAL_96146a78_4_k_cu_bc4882b74cuda3std3__45__cpo5crendE,@object
	.size		_ZN34_INTERNAL_96146a78_4_k_cu_bc4882b74cuda3std3__45__cpo5crendE,(_ZN34_INTERNAL_96146a78_4_k_cu_bc4882b74cuda3std6ranges3__45__cpo4prevE - _ZN34_INTERNAL_96146a78_4_k_cu_bc4882b74cuda3std3__45__cpo5crendE)
_ZN34_INTERNAL_96146a78_4_k_cu_bc4882b74cuda3std3__45__cpo5crendE:
	.zero		1
	.type		_ZN34_INTERNAL_96146a78_4_k_cu_bc4882b74cuda3std6ranges3__45__cpo4prevE,@object
	.size		_ZN34_INTERNAL_96146a78_4_k_cu_bc4882b74cuda3std6ranges3__45__cpo4prevE,(_ZN34_INTERNAL_96146a78_4_k_cu_bc4882b74cuda3std6ranges3__45__cpo9iter_moveE - _ZN34_INTERNAL_96146a78_4_k_cu_bc4882b74cuda3std6ranges3__45__cpo4prevE)
_ZN34_INTERNAL_96146a78_4_k_cu_bc4882b74cuda3std6ranges3__45__cpo4prevE:
	.zero		1
	.type		_ZN34_INTERNAL_96146a78_4_k_cu_bc4882b74cuda3std6ranges3__45__cpo9iter_moveE,@object
	.size		_ZN34_INTERNAL_96146a78_4_k_cu_bc4882b74cuda3std6ranges3__45__cpo9iter_moveE,(_ZN34_INTERNAL_96146a78_4_k_cu_bc4882b76thrust24THRUST_300001_SM_1000_NS6system6detail10sequential3seqE - _ZN34_INTERNAL_96146a78_4_k_cu_bc4882b74cuda3std6ranges3__45__cpo9iter_moveE)
_ZN34_INTERNAL_96146a78_4_k_cu_bc4882b74cuda3std6ranges3__45__cpo9iter_moveE:
	.zero		1
	.type		_ZN34_INTERNAL_96146a78_4_k_cu_bc4882b76thrust24THRUST_300001_SM_1000_NS6system6detail10sequential3seqE,@object
	.size		_ZN34_INTERNAL_96146a78_4_k_cu_bc4882b76thrust24THRUST_300001_SM_1000_NS6system6detail10sequential3seqE,(.L_31 - _ZN34_INTERNAL_96146a78_4_k_cu_bc4882b76thrust24THRUST_300001_SM_1000_NS6system6detail10sequential3seqE)
_ZN34_INTERNAL_96146a78_4_k_cu_bc4882b76thrust24THRUST_300001_SM_1000_NS6system6detail10sequential3seqE:
	.zero		1
.L_31:


//--------------------- .nv.shared._Z8multiplyPKfS0_Pfi --------------------------
	.section	.nv.shared._Z8multiplyPKfS0_Pfi,"aw",@nobits
	.sectionflags	@""
	.align	16
	.zero		1024


//--------------------- .nv.shared._Z3dotPKfS0_Pfi --------------------------
	.section	.nv.shared._Z3dotPKfS0_Pfi,"aw",@nobits
	.sectionflags	@""
	.align	16
	.zero		1024


//--------------------- .nv.shared._Z4spMVPKiS0_PKfS2_Pfi --------------------------
	.section	.nv.shared._Z4spMVPKiS0_PKfS2_Pfi,"aw",@nobits
	.sectionflags	@""
	.align	16
	.zero		1024


//--------------------- .nv.shared._Z7reduce1PKfPfj --------------------------
	.section	.nv.shared._Z7reduce1PKfPfj,"aw",@nobits
	.sectionflags	@""
	.align	16
	.zero		1024


//--------------------- .nv.shared._Z7reduce0PKfPfi --------------------------
	.section	.nv.shared._Z7reduce0PKfPfi,"aw",@nobits
	.sectionflags	@""
	.align	16
	.zero		1024


//--------------------- .nv.shared._Z4axpyfPKfS0_iPf --------------------------
	.section	.nv.shared._Z4axpyfPKfS0_iPf,"aw",@nobits
	.sectionflags	@""
	.align	16
	.zero		1024


//--------------------- .nv.constant0._ZN3cub18CUB_300001_SM_10006detail11EmptyKernelIvEEvv --------------------------
	.section	.nv.constant0._ZN3cub18CUB_300001_SM_10006detail11EmptyKernelIvEEvv,"a",@progbits
	.sectionflags	@""
	.align	4
.nv.constant0._ZN3cub18CUB_300001_SM_10006detail11EmptyKernelIvEEvv:
	.zero		896


//--------------------- .nv.constant0._Z8multiplyPKfS0_Pfi --------------------------
	.section	.nv.constant0._Z8multiplyPKfS0_Pfi,"a",@progbits
	.sectionflags	@""
	.align	4
.nv.constant0._Z8multiplyPKfS0_Pfi:
	.zero		924


//--------------------- .nv.constant0._Z3dotPKfS0_Pfi --------------------------
	.section	.nv.constant0._Z3dotPKfS0_Pfi,"a",@progbits
	.sectionflags	@""
	.align	4
.nv.constant0._Z3dotPKfS0_Pfi:
	.zero		924


//--------------------- .nv.constant0._Z4spMVPKiS0_PKfS2_Pfi --------------------------
	.section	.nv.constant0._Z4spMVPKiS0_PKfS2_Pfi,"a",@progbits
	.sectionflags	@""
	.align	4
.nv.constant0._Z4spMVPKiS0_PKfS2_Pfi:
	.zero		940


//--------------------- .nv.constant0._Z7reduce1PKfPfj --------------------------
	.section	.nv.constant0._Z7reduce1PKfPfj,"a",@progbits
	.sectionflags	@""
	.align	4
.nv.constant0._Z7reduce1PKfPfj:
	.zero		916


//--------------------- .nv.constant0._Z7reduce0PKfPfi --------------------------
	.section	.nv.constant0._Z7reduce0PKfPfi,"a",@progbits
	.sectionflags	@""
	.align	4
.nv.constant0._Z7reduce0PKfPfi:
	.zero		916


//--------------------- .nv.constant0._Z4axpyfPKfS0_iPf --------------------------
	.section	.nv.constant0._Z4axpyfPKfS0_iPf,"a",@progbits
	.sectionflags	@""
	.align	4
.nv.constant0._Z4axpyfPKfS0_iPf:
	.zero		936


//--------------------- SYMBOLS --------------------------

	.type		.nv.reservedSmem.offset0,@object
	.size		.nv.reservedSmem.offset0,0x4
	.type		.nv.reservedSmem.cap,@object
	.size		.nv.reservedSmem.cap,0x4
